	.headerflags	@"EF_CUDA_TEXMODE_UNIFIED EF_CUDA_64BIT_ADDRESS EF_CUDA_ACCELERATORS EF_CUDA_SM90 EF_CUDA_VIRTUAL_SM(EF_CUDA_SM90)"
	.elftype	@"ET_EXEC"


//--------------------- .nv.info                  --------------------------
	.section	.nv.info,"",@"SHT_CUDA_INFO"
	.align	4


	//----- nvinfo : EIATTR_REGCOUNT
	.align		4
        /*0000*/ 	.byte	0x04, 0x2f
        /*0002*/ 	.short	(.L_1 - .L_0)
	.align		4
.L_0:
        /*0004*/ 	.word	index@(triton_poi_fused_max_pool2d_with_indices_43)
        /*0008*/ 	.word	0x000000dc


	//----- nvinfo : EIATTR_MIN_STACK_SIZE
	.align		4
.L_1:
        /*000c*/ 	.byte	0x04, 0x12
        /*000e*/ 	.short	(.L_3 - .L_2)
	.align		4
.L_2:
        /*0010*/ 	.word	index@(triton_poi_fused_max_pool2d_with_indices_43)
        /*0014*/ 	.word	0x00000000


	//----- nvinfo : EIATTR_FRAME_SIZE
	.align		4
.L_3:
        /*0018*/ 	.byte	0x04, 0x11
        /*001a*/ 	.short	(.L_5 - .L_4)
	.align		4
.L_4:
        /*001c*/ 	.word	index@(triton_poi_fused_max_pool2d_with_indices_43)
        /*0020*/ 	.word	0x00000000


	//----- nvinfo : EIATTR_MIN_STACK_SIZE
	.align		4
.L_5:
        /*0024*/ 	.byte	0x04, 0x12
        /*0026*/ 	.short	(.L_7 - .L_6)
	.align		4
.L_6:
        /*0028*/ 	.word	index@(triton_poi_fused_max_pool2d_with_indices_43)
        /*002c*/ 	.word	0x00000000
.L_7:


//--------------------- .nv.info.triton_poi_fused_max_pool2d_with_indices_43 --------------------------
	.section	.nv.info.triton_poi_fused_max_pool2d_with_indices_43,"",@"SHT_CUDA_INFO"
	.sectionflags	@""
	.align	4


	//----- nvinfo : EIATTR_CUDA_API_VERSION
	.align		4
        /*0000*/ 	.byte	0x04, 0x37
        /*0002*/ 	.short	(.L_9 - .L_8)
.L_8:
        /*0004*/ 	.word	0x0000007c


	//----- nvinfo : EIATTR_KPARAM_INFO
	.align		4
.L_9:
        /*0008*/ 	.byte	0x04, 0x17
        /*000a*/ 	.short	(.L_11 - .L_10)
.L_10:
        /*000c*/ 	.word	0x00000000
        /*0010*/ 	.short	0x0003
        /*0012*/ 	.short	0x0018
        /*0014*/ 	.byte	0x00, 0xf0, 0x11, 0x00


	//----- nvinfo : EIATTR_KPARAM_INFO
	.align		4
.L_11:
        /*0018*/ 	.byte	0x04, 0x17
        /*001a*/ 	.short	(.L_13 - .L_12)
.L_12:
        /*001c*/ 	.word	0x00000000
        /*0020*/ 	.short	0x0002
        /*0022*/ 	.short	0x0010
        /*0024*/ 	.byte	0x00, 0xf4, 0x21, 0x00


	//----- nvinfo : EIATTR_KPARAM_INFO
	.align		4
.L_13:
        /*0028*/ 	.byte	0x04, 0x17
        /*002a*/ 	.short	(.L_15 - .L_14)
.L_14:
        /*002c*/ 	.word	0x00000000
        /*0030*/ 	.short	0x0001
        /*0032*/ 	.short	0x0008
        /*0034*/ 	.byte	0x00, 0xf4, 0x21, 0x00


	//----- nvinfo : EIATTR_KPARAM_INFO
	.align		4
.L_15:
        /*0038*/ 	.byte	0x04, 0x17
        /*003a*/ 	.short	(.L_17 - .L_16)
.L_16:
        /*003c*/ 	.word	0x00000000
        /*0040*/ 	.short	0x0000
        /*0042*/ 	.short	0x0000
        /*0044*/ 	.byte	0x00, 0xf4, 0x21, 0x00


	//----- nvinfo : EIATTR_SPARSE_MMA_MASK
	.align		4
.L_17:
        /*0048*/ 	.byte	0x03, 0x50
        /*004a*/ 	.short	0x0000


	//----- nvinfo : EIATTR_MAXREG_COUNT
	.align		4
        /*004c*/ 	.byte	0x03, 0x1b
        /*004e*/ 	.short	0x00ff


	//----- nvinfo : EIATTR_EXIT_INSTR_OFFSETS
	.align		4
        /*0050*/ 	.byte	0x04, 0x1c
        /*0052*/ 	.short	(.L_19 - .L_18)


	//   ....[0]....
.L_18:
        /*0054*/ 	.word	0x00008e10


	//----- nvinfo : EIATTR_REQNTID
	.align		4
.L_19:
        /*0058*/ 	.byte	0x04, 0x10
        /*005a*/ 	.short	(.L_21 - .L_20)
.L_20:
        /*005c*/ 	.word	0x00000080
        /*0060*/ 	.word	0x00000001
        /*0064*/ 	.word	0x00000001


	//----- nvinfo : EIATTR_CBANK_PARAM_SIZE
	.align		4
.L_21:
        /*0068*/ 	.byte	0x03, 0x19
        /*006a*/ 	.short	0x001c


	//----- nvinfo : EIATTR_PARAM_CBANK
	.align		4
        /*006c*/ 	.byte	0x04, 0x0a
        /*006e*/ 	.short	(.L_23 - .L_22)
	.align		4
.L_22:
        /*0070*/ 	.word	index@(.nv.constant0.triton_poi_fused_max_pool2d_with_indices_43)
        /*0074*/ 	.short	0x0210
        /*0076*/ 	.short	0x001c


	//----- nvinfo : EIATTR_SW_WAR
	.align		4
.L_23:
        /*0078*/ 	.byte	0x04, 0x36
        /*007a*/ 	.short	(.L_25 - .L_24)
.L_24:
        /*007c*/ 	.word	0x00000008
.L_25:


//--------------------- .nv.callgraph             --------------------------
	.section	.nv.callgraph,"",@"SHT_CUDA_CALLGRAPH"
	.align	4
	.sectionentsize	8
	.align		4
        /*0000*/ 	.word	0x00000000
	.align		4
        /*0004*/ 	.word	0xffffffff
	.align		4
        /*0008*/ 	.word	0x00000000
	.align		4
        /*000c*/ 	.word	0xfffffffe
	.align		4
        /*0010*/ 	.word	0x00000000
	.align		4
        /*0014*/ 	.word	0xfffffffd
	.align		4
        /*0018*/ 	.word	0x00000000
	.align		4
        /*001c*/ 	.word	0xfffffffc


//--------------------- .text.triton_poi_fused_max_pool2d_with_indices_43 --------------------------
	.section	.text.triton_poi_fused_max_pool2d_with_indices_43,"ax",@progbits
	.sectionflags	@"SHF_BARRIERS=1"
	.align	128
        .global         triton_poi_fused_max_pool2d_with_indices_43
        .type           triton_poi_fused_max_pool2d_with_indices_43,@function
        .size           triton_poi_fused_max_pool2d_with_indices_43,(.L_x_1 - triton_poi_fused_max_pool2d_with_indices_43)
        .other          triton_poi_fused_max_pool2d_with_indices_43,@"STO_CUDA_ENTRY STV_DEFAULT"
triton_poi_fused_max_pool2d_with_indices_43:
.text.triton_poi_fused_max_pool2d_with_indices_43:
[----:B------:R-:W-:Y:S01]  /*0000*/  LDC R1, c[0x0][0x28] ;  /* 0x00000a00ff017b82 */ /* 0x000fe20000000800 */
[----:B------:R-:W1:Y:S01]  /*0010*/  S2R R4, SR_TID.X ;  /* 0x0000000000047919 */ /* 0x000e620000002100 */
[----:B------:R-:W-:Y:S01]  /*0020*/  IMAD.MOV.U32 R9, RZ, RZ, RZ ;  /* 0x000000ffff097224 */ /* 0x000fe200078e00ff */
[----:B------:R-:W-:Y:S01]  /*0030*/  CS2R R26, SRZ ;  /* 0x00000000001a7805 */ /* 0x000fe2000001ff00 */
[----:B------:R-:W-:Y:S01]  /*0040*/  ULDC.64 UR6, c[0x0][0x208] ;  /* 0x0000820000067ab9 */ /* 0x000fe20000000a00 */
[----:B------:R-:W2:Y:S01]  /*0050*/  S2R R3, SR_CTAID.X ;  /* 0x0000000000037919 */ /* 0x000ea20000002500 */
[----:B------:R-:W-:Y:S02]  /*0060*/  CS2R R44, SRZ ;  /* 0x00000000002c7805 */ /* 0x000fe4000001ff00 */
[----:B------:R-:W-:Y:S02]  /*0070*/  CS2R R46, SRZ ;  /* 0x00000000002e7805 */ /* 0x000fe4000001ff00 */
[----:B------:R-:W-:Y:S01]  /*0080*/  CS2R R28, SRZ ;  /* 0x00000000001c7805 */ /* 0x000fe2000001ff00 */
[----:B------:R-:W-:Y:S01]  /*0090*/  IMAD.MOV.U32 R11, RZ, RZ, RZ ;  /* 0x000000ffff0b7224 */ /* 0x000fe200078e00ff */
[----:B------:R-:W-:-:S02]  /*00a0*/  CS2R R30, SRZ ;  /* 0x00000000001e7805 */ /* 0x000fc4000001ff00 */
[----:B------:R-:W-:Y:S02]  /*00b0*/  CS2R R48, SRZ ;  /* 0x0000000000307805 */ /* 0x000fe4000001ff00 */
[----:B------:R-:W-:Y:S02]  /*00c0*/  CS2R R50, SRZ ;  /* 0x0000000000327805 */ /* 0x000fe4000001ff00 */
[----:B------:R-:W-:Y:S02]  /*00d0*/  CS2R R56, SRZ ;  /* 0x0000000000387805 */ /* 0x000fe4000001ff00 */
[----:B------:R-:W-:Y:S02]  /*00e0*/  CS2R R68, SRZ ;  /* 0x0000000000447805 */ /* 0x000fe4000001ff00 */
[----:B------:R-:W-:Y:S02]  /*00f0*/  CS2R R62, SRZ ;  /* 0x00000000003e7805 */ /* 0x000fe4000001ff00 */
[----:B------:R-:W-:-:S02]  /*0100*/  CS2R R78, SRZ ;  /* 0x00000000004e7805 */ /* 0x000fc4000001ff00 */
[----:B------:R-:W-:Y:S02]  /*0110*/  CS2R R114, SRZ ;  /* 0x0000000000727805 */ /* 0x000fe4000001ff00 */
[----:B------:R-:W-:Y:S01]  /*0120*/  CS2R R118, SRZ ;  /* 0x0000000000767805 */ /* 0x000fe2000001ff00 */
[----:B------:R-:W3:Y:S01]  /*0130*/  S2UR UR5, SR_CgaCtaId ;  /* 0x00000000000579c3 */ /* 0x000ee20000008800 */
[----:B------:R-:W-:Y:S01]  /*0140*/  UMOV UR4, 0x400 ;  /* 0x0000040000047882 */ /* 0x000fe20000000000 */
[----:B------:R-:W-:Y:S01]  /*0150*/  ULDC.64 UR8, c[0x0][0x220] ;  /* 0x0000880000087ab9 */ /* 0x000fe20000000a00 */
[----:B-1----:R-:W-:Y:S02]  /*0160*/  IMAD.SHL.U32 R2, R4, 0x8, RZ ;  /* 0x0000000804027824 */ /* 0x002fe400078e00ff */
[----:B--2---:R-:W-:Y:S01]  /*0170*/  IMAD.SHL.U32 R0, R3, 0x400, RZ ;  /* 0x0000040003007824 */ /* 0x004fe200078e00ff */
[----:B------:R-:W-:Y:S02]  /*0180*/  SHF.R.S32.HI R18, RZ, 0x15, R3 ;  /* 0x00000015ff127819 */ /* 0x000fe40000011403 */
[----:B------:R-:W-:-:S02]  /*0190*/  LOP3.LUT R35, R2, 0x3f8, RZ, 0xc0, !PT ;  /* 0x000003f802237812 */ /* 0x000fc400078ec0ff */
[----:B------:R-:W-:Y:S01]  /*01a0*/  SGXT R18, R18, 0x1 ;  /* 0x000000011212781a */ /* 0x000fe20000000200 */
[----:B------:R-:W1:Y:S01]  /*01b0*/  LDC.64 R2, c[0x0][0x210] ;  /* 0x00008400ff027b82 */ /* 0x000e620000000a00 */
[----:B------:R-:W-:Y:S02]  /*01c0*/  LOP3.LUT R5, R0, R35, RZ, 0xfc, !PT ;  /* 0x0000002300057212 */ /* 0x000fe400078efcff */
[----:B------:R-:W-:Y:S02]  /*01d0*/  LOP3.LUT R13, R0, 0x4, R35, 0xfe, !PT ;  /* 0x00000004000d7812 */ /* 0x000fe400078efe23 */
[C---:B------:R-:W-:Y:S01]  /*01e0*/  LEA.HI R6, R18.reuse, R5, RZ, 0x4 ;  /* 0x0000000512067211 */ /* 0x040fe200078f20ff */
[C---:B------:R-:W-:Y:S01]  /*01f0*/  VIADD R25, R5.reuse, 0xffffffe3 ;  /* 0xffffffe305197836 */ /* 0x040fe20000000000 */
[----:B------:R-:W-:Y:S01]  /*0200*/  LEA.HI R7, R18, R13, RZ, 0x4 ;  /* 0x0000000d12077211 */ /* 0x000fe200078f20ff */
[----:B------:R-:W-:Y:S01]  /*0210*/  VIADD R15, R5, 0xffffffe2 ;  /* 0xffffffe2050f7836 */ /* 0x000fe20000000000 */
[----:B------:R-:W-:-:S04]  /*0220*/  SHF.R.S32.HI R17, RZ, 0x4, R6 ;  /* 0x00000004ff117819 */ /* 0x000fc80000011406 */
[----:B------:R-:W-:-:S04]  /*0230*/  LEA.HI R8, R17, R17, RZ, 0x4 ;  /* 0x0000001111087211 */ /* 0x000fc800078f20ff */
[----:B------:R-:W-:Y:S02]  /*0240*/  LOP3.LUT R10, R8, 0xfffffff0, RZ, 0xc0, !PT ;  /* 0xfffffff0080a7812 */ /* 0x000fe400078ec0ff */
[----:B------:R-:W-:-:S03]  /*0250*/  LOP3.LUT R8, R7, 0xfffffff0, RZ, 0xc0, !PT ;  /* 0xfffffff007087812 */ /* 0x000fc600078ec0ff */
[----:B------:R-:W-:Y:S01]  /*0260*/  IMAD.IADD R17, R17, 0x1, -R10 ;  /* 0x0000000111117824 */ /* 0x000fe200078e0a0a */
[----:B------:R-:W-:Y:S01]  /*0270*/  LOP3.LUT R10, R6, 0xfffffff0, RZ, 0xc0, !PT ;  /* 0xfffffff0060a7812 */ /* 0x000fe200078ec0ff */
[----:B------:R-:W-:Y:S01]  /*0280*/  IMAD.IADD R13, R13, 0x1, -R8 ;  /* 0x000000010d0d7824 */ /* 0x000fe200078e0a08 */
[----:B------:R-:W-:Y:S01]  /*0290*/  LOP3.LUT R8, R0, 0x6, R35, 0xfe, !PT ;  /* 0x0000000600087812 */ /* 0x000fe200078efe23 */
[--C-:B-1----:R-:W-:Y:S01]  /*02a0*/  IMAD.WIDE R24, R25, 0x4, R2.reuse ;  /* 0x0000000419187825 */ /* 0x102fe200078e0202 */
[----:B------:R-:W-:Y:S02]  /*02b0*/  ISETP.GT.AND P2, PT, R17, 0x1, PT ;  /* 0x000000011100780c */ /* 0x000fe40003f44270 */
[----:B------:R-:W-:Y:S01]  /*02c0*/  LEA.HI R7, R18, R8, RZ, 0x4 ;  /* 0x0000000812077211 */ /* 0x000fe200078f20ff */
[----:B------:R-:W-:Y:S01]  /*02d0*/  IMAD.WIDE R14, R15, 0x4, R2 ;  /* 0x000000040f0e7825 */ /* 0x000fe200078e0202 */
[C---:B------:R-:W-:Y:S02]  /*02e0*/  ISETP.GT.AND P5, PT, R13.reuse, RZ, P2 ;  /* 0x000000ff0d00720c */ /* 0x040fe400017a4270 */
[----:B------:R-:W-:Y:S01]  /*02f0*/  ISETP.GT.AND P0, PT, R13, 0x1, P2 ;  /* 0x000000010d00780c */ /* 0x000fe20001704270 */
[----:B------:R-:W-:Y:S01]  /*0300*/  IMAD.IADD R10, R5, 0x1, -R10 ;  /* 0x00000001050a7824 */ /* 0x000fe200078e0a0a */
[----:B------:R-:W-:-:S04]  /*0310*/  LOP3.LUT R7, R7, 0xfffffff0, RZ, 0xc0, !PT ;  /* 0xfffffff007077812 */ /* 0x000fc800078ec0ff */
[----:B------:R-:W-:Y:S01]  /*0320*/  ISETP.GT.AND P1, PT, R10, -0x1, P2 ;  /* 0xffffffff0a00780c */ /* 0x000fe20001724270 */
[----:B------:R-:W-:-:S04]  /*0330*/  IMAD.IADD R8, R8, 0x1, -R7 ;  /* 0x0000000108087824 */ /* 0x000fc800078e0a07 */
[----:B------:R-:W2:Y:S04]  /*0340*/  @P5 LDG.E R9, desc[UR6][R24.64] ;  /* 0x0000000618095981 */ /* 0x000ea8000c1e1900 */
[----:B------:R-:W4:Y:S01]  /*0350*/  @P0 LDG.E.64 R26, desc[UR6][R14.64] ;  /* 0x000000060e1a0981 */ /* 0x000f22000c1e1b00 */
[C---:B------:R-:W-:Y:S01]  /*0360*/  VIADD R23, R5.reuse, 0xffffffe4 ;  /* 0xffffffe405177836 */ /* 0x040fe20000000000 */
[C---:B------:R-:W-:Y:S01]  /*0370*/  ISETP.GT.AND P4, PT, R8.reuse, RZ, P2 ;  /* 0x000000ff0800720c */ /* 0x040fe20001784270 */
[----:B------:R-:W-:Y:S01]  /*0380*/  VIADD R21, R5, 0xffffffe5 ;  /* 0xffffffe505157836 */ /* 0x000fe20000000000 */
[----:B------:R-:W-:Y:S01]  /*0390*/  ISETP.GT.AND P3, PT, R8, 0x1, P2 ;  /* 0x000000010800780c */ /* 0x000fe20001764270 */
[----:B------:R-:W-:-:S04]  /*03a0*/  IMAD.WIDE R22, R23, 0x4, R2 ;  /* 0x0000000417167825 */ /* 0x000fc800078e0202 */
[----:B------:R-:W-:Y:S01]  /*03b0*/  IMAD.MOV.U32 R6, RZ, RZ, RZ ;  /* 0x000000ffff067224 */ /* 0x000fe200078e00ff */
[----:B------:R-:W5:Y:S01]  /*03c0*/  @P1 LDG.E.128 R44, desc[UR6][R22.64] ;  /* 0x00000006162c1981 */ /* 0x000f62000c1e1d00 */
[----:B------:R-:W-:-:S05]  /*03d0*/  IMAD.WIDE R20, R21, 0x4, R2 ;  /* 0x0000000415147825 */ /* 0x000fca00078e0202 */
[----:B------:R-:W3:Y:S04]  /*03e0*/  @P4 LDG.E R6, desc[UR6][R20.64] ;  /* 0x0000000614064981 */ /* 0x000ee8000c1e1900 */
[----:B------:R-:W3:Y:S01]  /*03f0*/  @P3 LDG.E.64 R28, desc[UR6][R22.64] ;  /* 0x00000006161c3981 */ /* 0x000ee2000c1e1b00 */
[----:B------:R-:W-:Y:S02]  /*0400*/  LOP3.LUT R19, R0, 0x5, R35, 0xfe, !PT ;  /* 0x0000000500137812 */ /* 0x000fe400078efe23 */
[----:B--2---:R-:W-:Y:S02]  /*0410*/  SEL R9, R9, 0xff800000, P5 ;  /* 0xff80000009097807 */ /* 0x004fe40002800000 */
[----:B----4-:R-:W-:-:S04]  /*0420*/  SEL R26, R26, 0xff800000, P0 ;  /* 0xff8000001a1a7807 */ /* 0x010fc80000000000 */
[C---:B------:R-:W-:Y:S02]  /*0430*/  FSETP.GT.AND P6, PT, R9.reuse, R26, PT ;  /* 0x0000001a0900720b */ /* 0x040fe40003fc4000 */
[----:B------:R-:W-:Y:S02]  /*0440*/  FSETP.NAN.AND P5, PT, R9, R9, PT ;  /* 0x000000090900720b */ /* 0x000fe40003fa8000 */
[----:B-----5:R-:W-:-:S09]  /*0450*/  SEL R44, R44, 0xff800000, P1 ;  /* 0xff8000002c2c7807 */ /* 0x020fd20000800000 */
[----:B------:R-:W-:Y:S02]  /*0460*/  @!P6 SEL R9, R9, R26, P5 ;  /* 0x0000001a0909e207 */ /* 0x000fe40002800000 */
[----:B---3--:R-:W-:Y:S02]  /*0470*/  SEL R6, R6, 0xff800000, P4 ;  /* 0xff80000006067807 */ /* 0x008fe40002000000 */
[----:B------:R-:W-:Y:S02]  /*0480*/  FSETP.GEU.AND P5, PT, R9, R44, PT ;  /* 0x0000002c0900720b */ /* 0x000fe40003fae000 */
[----:B------:R-:W-:Y:S02]  /*0490*/  SEL R7, R28, 0xff800000, P3 ;  /* 0xff8000001c077807 */ /* 0x000fe40001800000 */
[----:B------:R-:W-:Y:S02]  /*04a0*/  P2R R38, PR, RZ, 0x40 ;  /* 0x00000040ff267803 */ /* 0x000fe40000000000 */
[----:B------:R-:W-:-:S02]  /*04b0*/  FSETP.GT.AND P6, PT, R6, R7, PT ;  /* 0x000000070600720b */ /* 0x000fc40003fc4000 */
[----:B------:R-:W-:Y:S02]  /*04c0*/  SEL R12, R27, 0xff800000, P0 ;  /* 0xff8000001b0c7807 */ /* 0x000fe40000000000 */
[----:B------:R-:W-:-:S04]  /*04d0*/  FSETP.NAN.AND P0, PT, R44, R44, PT ;  /* 0x0000002c2c00720b */ /* 0x000fc80003f08000 */
[----:B------:R-:W-:Y:S02]  /*04e0*/  @P5 SEL R44, R44, R9, P0 ;  /* 0x000000092c2c5207 */ /* 0x000fe40000000000 */
[----:B------:R-:W-:Y:S02]  /*04f0*/  FSETP.NAN.AND P0, PT, R6, R6, PT ;  /* 0x000000060600720b */ /* 0x000fe40003f08000 */
[----:B------:R-:W-:Y:S02]  /*0500*/  SEL R61, R46, 0xff800000, P1 ;  /* 0xff8000002e3d7807 */ /* 0x000fe40000800000 */
[----:B------:R-:W-:-:S04]  /*0510*/  @!P6 SEL R6, R6, R7, P0 ;  /* 0x000000070606e207 */ /* 0x000fc80000000000 */
[-C--:B------:R-:W-:Y:S02]  /*0520*/  FSETP.GEU.AND P4, PT, R6, R61.reuse, PT ;  /* 0x0000003d0600720b */ /* 0x080fe40003f8e000 */
[----:B------:R-:W-:-:S11]  /*0530*/  FSETP.NAN.AND P0, PT, R61, R61, PT ;  /* 0x0000003d3d00720b */ /* 0x000fd60003f08000 */
[----:B------:R-:W-:Y:S02]  /*0540*/  @P4 SEL R61, R61, R6, P0 ;  /* 0x000000063d3d4207 */ /* 0x000fe40000000000 */
[----:B------:R-:W-:-:S04]  /*0550*/  LEA.HI R6, R18, R19, RZ, 0x4 ;  /* 0x0000001312067211 */ /* 0x000fc800078f20ff */
[----:B------:R-:W-:-:S05]  /*0560*/  LOP3.LUT R6, R6, 0xfffffff0, RZ, 0xc0, !PT ;  /* 0xfffffff006067812 */ /* 0x000fca00078ec0ff */
[----:B------:R-:W-:-:S05]  /*0570*/  IMAD.IADD R7, R19, 0x1, -R6 ;  /* 0x0000000113077824 */ /* 0x000fca00078e0a06 */
[----:B------:R-:W-:Y:S01]  /*0580*/  ISETP.GT.AND P0, PT, R7, RZ, P2 ;  /* 0x000000ff0700720c */ /* 0x000fe20001704270 */
[----:B------:R-:W-:-:S12]  /*0590*/  IMAD.MOV.U32 R6, RZ, RZ, RZ ;  /* 0x000000ffff067224 */ /* 0x000fd800078e00ff */
[----:B------:R-:W2:Y:S01]  /*05a0*/  @P0 LDG.E R6, desc[UR6][R22.64] ;  /* 0x0000000616060981 */ /* 0x000ea2000c1e1900 */
[----:B------:R-:W-:Y:S02]  /*05b0*/  P2R R37, PR, RZ, 0x10 ;  /* 0x00000010ff257803 */ /* 0x000fe40000000000 */
[----:B--2---:R-:W-:Y:S01]  /*05c0*/  SEL R9, R6, 0xff800000, P0 ;  /* 0xff80000006097807 */ /* 0x004fe20000000000 */
[C---:B------:R-:W-:Y:S01]  /*05d0*/  VIADD R6, R13.reuse, 0x1 ;  /* 0x000000010d067836 */ /* 0x040fe20000000000 */
[----:B------:R-:W-:-:S04]  /*05e0*/  ISETP.GT.AND P0, PT, R13, -0x1, PT ;  /* 0xffffffff0d00780c */ /* 0x000fc80003f04270 */
[----:B------:R-:W-:-:S04]  /*05f0*/  ISETP.LT.AND P4, PT, R6, 0x10, P0 ;  /* 0x000000100600780c */ /* 0x000fc80000781270 */
[----:B------:R-:W-:Y:S02]  /*0600*/  P2R R66, PR, RZ, 0x10 ;  /* 0x00000010ff427803 */ /* 0x000fe40000000000 */
[----:B------:R-:W-:-:S13]  /*0610*/  ISETP.GT.AND P4, PT, R17, 0x1, P4 ;  /* 0x000000011100780c */ /* 0x000fda0002784270 */
[----:B------:R-:W2:Y:S01]  /*0620*/  @P4 LDG.E R11, desc[UR6][R20.64] ;  /* 0x00000006140b4981 */ /* 0x000ea2000c1e1900 */
[----:B------:R-:W-:Y:S01]  /*0630*/  SEL R29, R29, 0xff800000, P3 ;  /* 0xff8000001d1d7807 */ /* 0x000fe20001800000 */
[----:B------:R-:W-:-:S04]  /*0640*/  VIADD R27, R5, 0xffffffe6 ;  /* 0xffffffe6051b7836 */ /* 0x000fc80000000000 */
[----:B------:R-:W-:Y:S01]  /*0650*/  IMAD.WIDE R26, R27, 0x4, R2 ;  /* 0x000000041b1a7825 */ /* 0x000fe200078e0202 */
[----:B--2---:R-:W-:Y:S02]  /*0660*/  SEL R55, R11, 0xff800000, P4 ;  /* 0xff8000000b377807 */ /* 0x004fe40002000000 */
[----:B------:R-:W-:-:S04]  /*0670*/  LOP3.LUT R11, R0, 0x7, R35, 0xfe, !PT ;  /* 0x00000007000b7812 */ /* 0x000fc800078efe23 */
[----:B------:R-:W-:-:S04]  /*0680*/  LEA.HI R6, R18, R11, RZ, 0x4 ;  /* 0x0000000b12067211 */ /* 0x000fc800078f20ff */
[----:B------:R-:W-:-:S05]  /*0690*/  LOP3.LUT R6, R6, 0xfffffff0, RZ, 0xc0, !PT ;  /* 0xfffffff006067812 */ /* 0x000fca00078ec0ff */
[----:B------:R-:W-:-:S05]  /*06a0*/  IMAD.IADD R11, R11, 0x1, -R6 ;  /* 0x000000010b0b7824 */ /* 0x000fca00078e0a06 */
[----:B------:R-:W-:Y:S01]  /*06b0*/  ISETP.GT.AND P3, PT, R11, RZ, P2 ;  /* 0x000000ff0b00720c */ /* 0x000fe20001764270 */
[----:B------:R-:W-:-:S12]  /*06c0*/  IMAD.MOV.U32 R6, RZ, RZ, RZ ;  /* 0x000000ffff067224 */ /* 0x000fd800078e00ff */
[----:B------:R-:W2:Y:S01]  /*06d0*/  @P3 LDG.E R6, desc[UR6][R26.64] ;  /* 0x000000061a063981 */ /* 0x000ea2000c1e1900 */
[----:B------:R-:W-:Y:S02]  /*06e0*/  P2R R36, PR, RZ, 0x20 ;  /* 0x00000020ff247803 */ /* 0x000fe40000000000 */
[C---:B------:R-:W-:Y:S02]  /*06f0*/  FSETP.GT.AND P5, PT, R9.reuse, R12, PT ;  /* 0x0000000c0900720b */ /* 0x040fe40003fa4000 */
[----:B------:R-:W-:Y:S02]  /*0700*/  FSETP.NAN.AND P4, PT, R9, R9, PT ;  /* 0x000000090900720b */ /* 0x000fe40003f88000 */
[----:B------:R-:W-:-:S09]  /*0710*/  P2R R41, PR, RZ, 0x20 ;  /* 0x00000020ff297803 */ /* 0x000fd20000000000 */
[----:B------:R-:W-:Y:S02]  /*0720*/  @!P5 SEL R9, R9, R12, P4 ;  /* 0x0000000c0909d207 */ /* 0x000fe40002000000 */
[-C--:B------:R-:W-:Y:S02]  /*0730*/  FSETP.GEU.AND P5, PT, R44, R55.reuse, PT ;  /* 0x000000372c00720b */ /* 0x080fe40003fae000 */
[----:B------:R-:W-:Y:S02]  /*0740*/  FSETP.NAN.AND P4, PT, R55, R55, PT ;  /* 0x000000373700720b */ /* 0x000fe40003f88000 */
[----:B------:R-:W-:Y:S02]  /*0750*/  SEL R34, R45, 0xff800000, P1 ;  /* 0xff8000002d227807 */ /* 0x000fe40000800000 */
[----:B------:R-:W-:-:S07]  /*0760*/  P2R R40, PR, RZ, 0x20 ;  /* 0x00000020ff287803 */ /* 0x000fce0000000000 */
[----:B------:R-:W-:Y:S02]  /*0770*/  @P5 SEL R55, R55, R44, P4 ;  /* 0x0000002c37375207 */ /* 0x000fe40002000000 */
[----:B------:R-:W-:Y:S02]  /*0780*/  FSETP.GEU.AND P5, PT, R9, R34, PT ;  /* 0x000000220900720b */ /* 0x000fe40003fae000 */
[----:B------:R-:W-:Y:S01]  /*0790*/  SEL R53, R47, 0xff800000, P1 ;  /* 0xff8000002f357807 */ /* 0x000fe20000800000 */
[C---:B------:R-:W-:Y:S02]  /*07a0*/  VIADD R21, R5.reuse, 0xffffffe1 ;  /* 0xffffffe105157836 */ /* 0x040fe40000000000 */
[----:B------:R-:W-:Y:S02]  /*07b0*/  VIADD R33, R5, 0xffffffe0 ;  /* 0xffffffe005217836 */ /* 0x000fe40000000000 */
[----:B------:R-:W-:-:S04]  /*07c0*/  IMAD.WIDE R20, R21, 0x4, R2 ;  /* 0x0000000415147825 */ /* 0x000fc800078e0202 */
[----:B------:R-:W-:-:S05]  /*07d0*/  IMAD.WIDE R32, R33, 0x4, R2 ;  /* 0x0000000421207825 */ /* 0x000fca00078e0202 */
[----:B------:R-:W3:Y:S01]  /*07e0*/  @P1 LDG.E.128 R48, desc[UR6][R32.64] ;  /* 0x0000000620301981 */ /* 0x000ee2000c1e1d00 */
[----:B--2---:R-:W-:-:S04]  /*07f0*/  SEL R6, R6, 0xff800000, P3 ;  /* 0xff80000006067807 */ /* 0x004fc80001800000 */
[----:B------:R-:W-:Y:S02]  /*0800*/  FSETP.GT.AND P4, PT, R6, R29, PT ;  /* 0x0000001d0600720b */ /* 0x000fe40003f84000 */
[----:B------:R-:W-:-:S04]  /*0810*/  FSETP.NAN.AND P3, PT, R34, R34, PT ;  /* 0x000000222200720b */ /* 0x000fc80003f68000 */
[----:B------:R-:W-:Y:S02]  /*0820*/  @P5 SEL R34, R34, R9, P3 ;  /* 0x0000000922225207 */ /* 0x000fe40001800000 */
[----:B------:R-:W-:Y:S02]  /*0830*/  FSETP.NAN.AND P3, PT, R6, R6, PT ;  /* 0x000000060600720b */ /* 0x000fe40003f68000 */
[----:B------:R-:W-:-:S03]  /*0840*/  P2R R42, PR, RZ, 0x10 ;  /* 0x00000010ff2a7803 */ /* 0x000fc60000000000 */
[----:B------:R-:W-:-:S04]  /*0850*/  @!P4 SEL R6, R6, R29, P3 ;  /* 0x0000001d0606c207 */ /* 0x000fc80001800000 */
[-C--:B------:R-:W-:Y:S02]  /*0860*/  FSETP.GEU.AND P4, PT, R6, R53.reuse, PT ;  /* 0x000000350600720b */ /* 0x080fe40003f8e000 */
[----:B------:R-:W-:Y:S02]  /*0870*/  FSETP.NAN.AND P3, PT, R53, R53, PT ;  /* 0x000000353500720b */ /* 0x000fe40003f68000 */
[----:B------:R-:W-:-:S09]  /*0880*/  LOP3.LUT R29, R0, 0x2, R35, 0xfe, !PT ;  /* 0x00000002001d7812 */ /* 0x000fd200078efe23 */
[----:B------:R-:W-:Y:S02]  /*0890*/  @P4 SEL R53, R53, R6, P3 ;  /* 0x0000000635354207 */ /* 0x000fe40001800000 */
[----:B------:R-:W-:-:S04]  /*08a0*/  LEA.HI R6, R18, R29, RZ, 0x4 ;  /* 0x0000001d12067211 */ /* 0x000fc800078f20ff */
[----:B------:R-:W-:-:S05]  /*08b0*/  LOP3.LUT R6, R6, 0xfffffff0, RZ, 0xc0, !PT ;  /* 0xfffffff006067812 */ /* 0x000fca00078ec0ff */
[----:B------:R-:W-:Y:S01]  /*08c0*/  IMAD.IADD R6, R29, 0x1, -R6 ;  /* 0x000000011d067824 */ /* 0x000fe200078e0a06 */
[----:B------:R-:W-:-:S04]  /*08d0*/  P2R R44, PR, RZ, 0x10 ;  /* 0x00000010ff2c7803 */ /* 0x000fc80000000000 */
[C---:B------:R-:W-:Y:S02]  /*08e0*/  ISETP.GT.AND P3, PT, R6.reuse, RZ, P2 ;  /* 0x000000ff0600720c */ /* 0x040fe40001764270 */
[----:B------:R-:W-:Y:S01]  /*08f0*/  ISETP.GT.AND P4, PT, R6, 0x1, P2 ;  /* 0x000000010600780c */ /* 0x000fe20001784270 */
[----:B------:R-:W-:-:S10]  /*0900*/  IMAD.MOV.U32 R9, RZ, RZ, RZ ;  /* 0x000000ffff097224 */ /* 0x000fd400078e00ff */
[----:B------:R-:W2:Y:S04]  /*0910*/  @P3 LDG.E R9, desc[UR6][R20.64] ;  /* 0x0000000614093981 */ /* 0x000ea8000c1e1900 */
[----:B------:R-:W4:Y:S01]  /*0920*/  @P4 LDG.E.64 R30, desc[UR6][R32.64] ;  /* 0x00000006201e4981 */ /* 0x000f22000c1e1b00 */
[----:B------:R-:W-:Y:S02]  /*0930*/  P2R R43, PR, RZ, 0x20 ;  /* 0x00000020ff2b7803 */ /* 0x000fe40000000000 */
[----:B---3--:R-:W-:Y:S02]  /*0940*/  SEL R65, R48, 0xff800000, P1 ;  /* 0xff80000030417807 */ /* 0x008fe40000800000 */
[----:B------:R-:W-:Y:S02]  /*0950*/  SEL R67, R49, 0xff800000, P1 ;  /* 0xff80000031437807 */ /* 0x000fe40000800000 */
[----:B------:R-:W-:-:S02]  /*0960*/  SEL R45, R50, 0xff800000, P1 ;  /* 0xff800000322d7807 */ /* 0x000fc40000800000 */
[----:B------:R-:W-:Y:S02]  /*0970*/  SEL R51, R51, 0xff800000, P1 ;  /* 0xff80000033337807 */ /* 0x000fe40000800000 */
[----:B--2---:R-:W-:Y:S02]  /*0980*/  SEL R12, R9, 0xff800000, P3 ;  /* 0xff800000090c7807 */ /* 0x004fe40001800000 */
[----:B----4-:R-:W-:-:S04]  /*0990*/  SEL R9, R30, 0xff800000, P4 ;  /* 0xff8000001e097807 */ /* 0x010fc80002000000 */
[C---:B------:R-:W-:Y:S02]  /*09a0*/  FSETP.GT.AND P5, PT, R12.reuse, R9, PT ;  /* 0x000000090c00720b */ /* 0x040fe40003fa4000 */
[----:B------:R-:W-:-:S11]  /*09b0*/  FSETP.NAN.AND P3, PT, R12, R12, PT ;  /* 0x0000000c0c00720b */ /* 0x000fd60003f68000 */
[----:B------:R-:W-:Y:S01]  /*09c0*/  @!P5 SEL R12, R12, R9, P3 ;  /* 0x000000090c0cd207 */ /* 0x000fe20001800000 */
[----:B------:R-:W-:-:S05]  /*09d0*/  VIADD R9, R6, 0x1 ;  /* 0x0000000106097836 */ /* 0x000fca0000000000 */
[----:B------:R-:W-:-:S04]  /*09e0*/  ISETP.GE.AND P1, PT, R9, 0x10, PT ;  /* 0x000000100900780c */ /* 0x000fc80003f26270 */
[----:B------:R-:W-:-:S04]  /*09f0*/  ISETP.GT.AND P1, PT, R6, -0x1, !P1 ;  /* 0xffffffff0600780c */ /* 0x000fc80004f24270 */
[----:B------:R-:W-:Y:S01]  /*0a00*/  ISETP.GT.AND P3, PT, R17, 0x1, P1 ;  /* 0x000000011100780c */ /* 0x000fe20000f64270 */
[----:B------:R-:W-:-:S12]  /*0a10*/  IMAD.MOV.U32 R9, RZ, RZ, RZ ;  /* 0x000000ffff097224 */ /* 0x000fd800078e00ff */
[----:B------:R-:W2:Y:S01]  /*0a20*/  @P3 LDG.E R9, desc[UR6][R24.64] ;  /* 0x0000000618093981 */ /* 0x000ea2000c1e1900 */
[----:B------:R-:W-:Y:S02]  /*0a30*/  P2R R46, PR, RZ, 0x20 ;  /* 0x00000020ff2e7803 */ /* 0x000fe40000000000 */
[----:B------:R-:W-:-:S04]  /*0a40*/  FSETP.GEU.AND P5, PT, R12, R45, PT ;  /* 0x0000002d0c00720b */ /* 0x000fc80003fae000 */
[----:B------:R-:W-:Y:S01]  /*0a50*/  P2R R48, PR, RZ, 0x20 ;  /* 0x00000020ff307803 */ /* 0x000fe20000000000 */
[----:B------:R-:W-:Y:S01]  /*0a60*/  IMAD.MOV.U32 R28, RZ, RZ, RZ ;  /* 0x000000ffff1c7224 */ /* 0x000fe200078e00ff */
[----:B--2---:R-:W-:Y:S02]  /*0a70*/  SEL R16, R9, 0xff800000, P3 ;  /* 0xff80000009107807 */ /* 0x004fe40001800000 */
[----:B------:R-:W-:-:S05]  /*0a80*/  FSETP.NAN.AND P3, PT, R45, R45, PT ;  /* 0x0000002d2d00720b */ /* 0x000fca0003f68000 */
[----:B------:R-:W-:Y:S02]  /*0a90*/  @P5 SEL R45, R45, R12, P3 ;  /* 0x0000000c2d2d5207 */ /* 0x000fe40001800000 */
[-C--:B------:R-:W-:Y:S01]  /*0aa0*/  FSETP.NAN.AND P3, PT, R16, R16.reuse, PT ;  /* 0x000000101000720b */ /* 0x080fe20003f68000 */
[----:B------:R-:W-:Y:S01]  /*0ab0*/  VIADD R12, R11, 0x1 ;  /* 0x000000010b0c7836 */ /* 0x000fe20000000000 */
[----:B------:R-:W-:Y:S01]  /*0ac0*/  FSETP.GEU.AND P5, PT, R45, R16, PT ;  /* 0x000000102d00720b */ /* 0x000fe20003fae000 */
[----:B------:R-:W-:-:S10]  /*0ad0*/  VIADD R9, R5, 0xffffffe8 ;  /* 0xffffffe805097836 */ /* 0x000fd40000000000 */
[----:B------:R-:W-:Y:S02]  /*0ae0*/  @!P3 SEL R16, R16, R45, !P5 ;  /* 0x0000002d1010b207 */ /* 0x000fe40006800000 */
[----:B------:R-:W-:Y:S01]  /*0af0*/  ISETP.LT.U32.AND P3, PT, R12, 0x10, P2 ;  /* 0x000000100c00780c */ /* 0x000fe20001761070 */
[----:B------:R-:W-:-:S12]  /*0b00*/  IMAD.WIDE R24, R9, 0x4, R2 ;  /* 0x0000000409187825 */ /* 0x000fd800078e0202 */
[----:B------:R-:W2:Y:S02]  /*0b10*/  @P3 LDG.E R28, desc[UR6][R24.64] ;  /* 0x00000006181c3981 */ /* 0x000ea4000c1e1900 */
[----:B--2---:R-:W-:Y:S02]  /*0b20*/  SEL R30, R28, 0xff800000, P3 ;  /* 0xff8000001c1e7807 */ /* 0x004fe40001800000 */
[----:B------:R-:W-:-:S13]  /*0b30*/  ISETP.LT.U32.AND P3, PT, R6, 0xe, P2 ;  /* 0x0000000e0600780c */ /* 0x000fda0001761070 */
[----:B------:R-:W2:Y:S01]  /*0b40*/  @P3 LDG.E.64 R56, desc[UR6][R22.64] ;  /* 0x0000000616383981 */ /* 0x000ea2000c1e1b00 */
[----:B------:R-:W-:Y:S02]  /*0b50*/  P2R R39, PR, RZ, 0x40 ;  /* 0x00000040ff277803 */ /* 0x000fe40000000000 */
[----:B------:R-:W-:Y:S02]  /*0b60*/  P2R R47, PR, RZ, 0x20 ;  /* 0x00000020ff2f7803 */ /* 0x000fe40000000000 */
[----:B--2---:R-:W-:-:S04]  /*0b70*/  SEL R71, R56, 0xff800000, P3 ;  /* 0xff80000038477807 */ /* 0x004fc80001800000 */
[-C--:B------:R-:W-:Y:S02]  /*0b80*/  FSETP.GEU.AND P6, PT, R16, R71.reuse, PT ;  /* 0x000000471000720b */ /* 0x080fe40003fce000 */
[----:B------:R-:W-:Y:S02]  /*0b90*/  FSETP.NAN.AND P5, PT, R71, R71, PT ;  /* 0x000000474700720b */ /* 0x000fe40003fa8000 */
[----:B------:R-:W-:-:S09]  /*0ba0*/  P2R R45, PR, RZ, 0x40 ;  /* 0x00000040ff2d7803 */ /* 0x000fd20000000000 */
[----:B------:R-:W-:Y:S02]  /*0bb0*/  @P6 SEL R71, R71, R16, P5 ;  /* 0x0000001047476207 */ /* 0x000fe40002800000 */
[-C--:B------:R-:W-:Y:S02]  /*0bc0*/  FSETP.GEU.AND P6, PT, R53, R30.reuse, PT ;  /* 0x0000001e3500720b */ /* 0x080fe40003fce000 */
[----:B------:R-:W-:-:S11]  /*0bd0*/  FSETP.NAN.AND P5, PT, R30, R30, PT ;  /* 0x0000001e1e00720b */ /* 0x000fd60003fa8000 */
[----:B------:R-:W-:Y:S02]  /*0be0*/  @P6 SEL R30, R30, R53, P5 ;  /* 0x000000351e1e6207 */ /* 0x000fe40002800000 */
[----:B------:R-:W-:Y:S02]  /*0bf0*/  SEL R53, R31, 0xff800000, P4 ;  /* 0xff8000001f357807 */ /* 0x000fe40002000000 */
[----:B------:R-:W-:-:S04]  /*0c00*/  LOP3.LUT R31, R0, 0x3, R35, 0xfe, !PT ;  /* 0x00000003001f7812 */ /* 0x000fc800078efe23 */
[----:B------:R-:W-:-:S04]  /*0c10*/  LEA.HI R9, R18, R31, RZ, 0x4 ;  /* 0x0000001f12097211 */ /* 0x000fc800078f20ff */
[----:B------:R-:W-:-:S05]  /*0c20*/  LOP3.LUT R16, R9, 0xfffffff0, RZ, 0xc0, !PT ;  /* 0xfffffff009107812 */ /* 0x000fca00078ec0ff */
[----:B------:R-:W-:-:S05]  /*0c30*/  IMAD.IADD R16, R31, 0x1, -R16 ;  /* 0x000000011f107824 */ /* 0x000fca00078e0a10 */
[----:B------:R-:W-:Y:S01]  /*0c40*/  ISETP.GT.AND P4, PT, R16, RZ, P2 ;  /* 0x000000ff1000720c */ /* 0x000fe20001784270 */
[----:B------:R-:W-:-:S12]  /*0c50*/  IMAD.MOV.U32 R9, RZ, RZ, RZ ;  /* 0x000000ffff097224 */ /* 0x000fd800078e00ff */
[----:B------:R-:W2:Y:S01]  /*0c60*/  @P4 LDG.E R9, desc[UR6][R14.64] ;  /* 0x000000060e094981 */ /* 0x000ea2000c1e1900 */
[----:B------:R-:W-:Y:S02]  /*0c70*/  SEL R73, R57, 0xff800000, P3 ;  /* 0xff80000039497807 */ /* 0x000fe40001800000 */
[----:B------:R-:W-:Y:S02]  /*0c80*/  ISETP.LT.U32.AND P3, PT, R7, 0xf, P2 ;  /* 0x0000000f0700780c */ /* 0x000fe40001761070 */
[----:B--2---:R-:W-:Y:S01]  /*0c90*/  SEL R28, R9, 0xff800000, P4 ;  /* 0xff800000091c7807 */ /* 0x004fe20002000000 */
[----:B------:R-:W-:-:S05]  /*0ca0*/  VIADD R9, R8, 0x2 ;  /* 0x0000000208097836 */ /* 0x000fca0000000000 */
[----:B------:R-:W-:-:S13]  /*0cb0*/  ISETP.LT.U32.AND P4, PT, R9, 0x10, P2 ;  /* 0x000000100900780c */ /* 0x000fda0001781070 */
[----:B------:R1:W2:Y:S02]  /*0cc0*/  @P4 LDG.E.64 R68, desc[UR6][R24.64] ;  /* 0x0000000618444981 */ /* 0x0002a4000c1e1b00 */
[----:B-1----:R-:W-:-:S06]  /*0cd0*/  IMAD.MOV.U32 R24, RZ, RZ, RZ ;  /* 0x000000ffff187224 */ /* 0x002fcc00078e00ff */
[----:B------:R-:W3:Y:S01]  /*0ce0*/  @P3 LDG.E R24, desc[UR6][R26.64] ;  /* 0x000000061a183981 */ /* 0x000ee2000c1e1900 */
[----:B------:R-:W-:Y:S02]  /*0cf0*/  P2R R49, PR, RZ, 0x40 ;  /* 0x00000040ff317803 */ /* 0x000fe40000000000 */
[----:B--2---:R-:W-:-:S04]  /*0d00*/  SEL R77, R69, 0xff800000, P4 ;  /* 0xff800000454d7807 */ /* 0x004fc80002000000 */
[-C--:B------:R-:W-:Y:S02]  /*0d10*/  FSETP.GEU.AND P6, PT, R30, R77.reuse, PT ;  /* 0x0000004d1e00720b */ /* 0x080fe40003fce000 */
[----:B------:R-:W-:Y:S02]  /*0d20*/  FSETP.NAN.AND P5, PT, R77, R77, PT ;  /* 0x0000004d4d00720b */ /* 0x000fe40003fa8000 */
[----:B------:R-:W-:-:S09]  /*0d30*/  P2R R50, PR, RZ, 0x40 ;  /* 0x00000040ff327803 */ /* 0x000fd20000000000 */
[----:B------:R-:W-:Y:S02]  /*0d40*/  @P6 SEL R77, R77, R30, P5 ;  /* 0x0000001e4d4d6207 */ /* 0x000fe40002800000 */
[C---:B------:R-:W-:Y:S02]  /*0d50*/  FSETP.GT.AND P6, PT, R28.reuse, R53, PT ;  /* 0x000000351c00720b */ /* 0x040fe40003fc4000 */
[----:B------:R-:W-:Y:S01]  /*0d60*/  FSETP.NAN.AND P5, PT, R28, R28, PT ;  /* 0x0000001c1c00720b */ /* 0x000fe20003fa8000 */
[----:B------:R-:W-:-:S10]  /*0d70*/  IMAD.MOV.U32 R30, RZ, RZ, RZ ;  /* 0x000000ffff1e7224 */ /* 0x000fd400078e00ff */
[----:B------:R-:W-:Y:S02]  /*0d80*/  @!P6 SEL R28, R28, R53, P5 ;  /* 0x000000351c1ce207 */ /* 0x000fe40002800000 */
[----:B------:R-:W-:-:S13]  /*0d90*/  ISETP.LT.U32.AND P5, PT, R16, 0xf, P2 ;  /* 0x0000000f1000780c */ /* 0x000fda00017a1070 */
[----:B------:R1:W2:Y:S02]  /*0da0*/  @P5 LDG.E R30, desc[UR6][R22.64] ;  /* 0x00000006161e5981 */ /* 0x0002a4000c1e1900 */
[----:B-1----:R-:W-:-:S05]  /*0db0*/  VIADD R22, R13, 0x2 ;  /* 0x000000020d167836 */ /* 0x002fca0000000000 */
[----:B------:R-:W-:-:S04]  /*0dc0*/  ISETP.LT.AND P0, PT, R22, 0x10, P0 ;  /* 0x000000101600780c */ /* 0x000fc80000701270 */
[----:B------:R-:W-:Y:S02]  /*0dd0*/  P2R R64, PR, RZ, 0x1 ;  /* 0x00000001ff407803 */ /* 0x000fe40000000000 */
[----:B------:R-:W-:Y:S02]  /*0de0*/  ISETP.GT.AND P0, PT, R17, 0x1, P0 ;  /* 0x000000011100780c */ /* 0x000fe40000704270 */
[----:B---3--:R-:W-:Y:S02]  /*0df0*/  SEL R23, R24, 0xff800000, P3 ;  /* 0xff80000018177807 */ /* 0x008fe40001800000 */
[----:B------:R-:W-:-:S09]  /*0e00*/  CS2R R24, SRZ ;  /* 0x0000000000187805 */ /* 0x000fd2000001ff00 */
[----:B------:R-:W3:Y:S01]  /*0e10*/  @P0 LDG.E.64 R24, desc[UR6][R26.64] ;  /* 0x000000061a180981 */ /* 0x000ee2000c1e1b00 */
[----:B------:R-:W-:Y:S02]  /*0e20*/  P2R R52, PR, RZ, 0x40 ;  /* 0x00000040ff347803 */ /* 0x000fe40000000000 */
[----:B------:R-:W-:-:S04]  /*0e30*/  FSETP.GEU.AND P6, PT, R28, R51, PT ;  /* 0x000000331c00720b */ /* 0x000fc80003fce000 */
[----:B------:R-:W-:Y:S02]  /*0e40*/  P2R R56, PR, RZ, 0x40 ;  /* 0x00000040ff387803 */ /* 0x000fe40000000000 */
[----:B------:R-:W-:Y:S02]  /*0e50*/  FSETP.NAN.AND P3, PT, R73, R73, PT ;  /* 0x000000494900720b */ /* 0x000fe40003f68000 */
[----:B--2---:R-:W-:Y:S02]  /*0e60*/  SEL R30, R30, 0xff800000, P5 ;  /* 0xff8000001e1e7807 */ /* 0x004fe40002800000 */
[----:B------:R-:W-:-:S04]  /*0e70*/  FSETP.NAN.AND P5, PT, R51, R51, PT ;  /* 0x000000333300720b */ /* 0x000fc80003fa8000 */
[----:B------:R-:W-:Y:S02]  /*0e80*/  @P6 SEL R51, R51, R28, P5 ;  /* 0x0000001c33336207 */ /* 0x000fe40002800000 */
[-C--:B------:R-:W-:Y:S02]  /*0e90*/  FSETP.NAN.AND P5, PT, R30, R30.reuse, PT ;  /* 0x0000001e1e00720b */ /* 0x080fe40003fa8000 */
[----:B------:R-:W-:-:S04]  /*0ea0*/  FSETP.GEU.AND P6, PT, R51, R30, PT ;  /* 0x0000001e3300720b */ /* 0x000fc80003fce000 */
[----:B------:R-:W-:-:S07]  /*0eb0*/  P2R R59, PR, RZ, 0x40 ;  /* 0x00000040ff3b7803 */ /* 0x000fce0000000000 */
[----:B------:R-:W-:-:S04]  /*0ec0*/  @!P5 SEL R30, R30, R51, !P6 ;  /* 0x000000331e1ed207 */ /* 0x000fc80007000000 */
[----:B------:R-:W-:Y:S02]  /*0ed0*/  FSETP.GEU.AND P6, PT, R30, R73, PT ;  /* 0x000000491e00720b */ /* 0x000fe40003fce000 */
[----:B------:R-:W-:-:S11]  /*0ee0*/  FSETP.GEU.AND P5, PT, R34, R23, PT ;  /* 0x000000172200720b */ /* 0x000fd60003fae000 */
[----:B------:R-:W-:Y:S02]  /*0ef0*/  @P6 SEL R73, R73, R30, P3 ;  /* 0x0000001e49496207 */ /* 0x000fe40001800000 */
[----:B------:R-:W-:Y:S02]  /*0f00*/  FSETP.NAN.AND P3, PT, R23, R23, PT ;  /* 0x000000171700720b */ /* 0x000fe40003f68000 */
[----:B---3--:R-:W-:Y:S02]  /*0f10*/  SEL R28, R25, 0xff800000, P0 ;  /* 0xff800000191c7807 */ /* 0x008fe40000000000 */
[----:B------:R-:W-:-:S04]  /*0f20*/  @P5 SEL R23, R23, R34, P3 ;  /* 0x0000002217175207 */ /* 0x000fc80001800000 */
[-C--:B------:R-:W-:Y:S02]  /*0f30*/  FSETP.GEU.AND P3, PT, R23, R28.reuse, PT ;  /* 0x0000001c1700720b */ /* 0x080fe40003f6e000 */
[----:B------:R-:W-:Y:S02]  /*0f40*/  SEL R22, R24, 0xff800000, P0 ;  /* 0xff80000018167807 */ /* 0x000fe40000000000 */
[----:B------:R-:W-:Y:S02]  /*0f50*/  FSETP.NAN.AND P0, PT, R28, R28, PT ;  /* 0x0000001c1c00720b */ /* 0x000fe40003f08000 */
[----:B------:R-:W-:-:S07]  /*0f60*/  P2R R53, PR, RZ, 0x8 ;  /* 0x00000008ff357803 */ /* 0x000fce0000000000 */
[----:B------:R-:W-:Y:S02]  /*0f70*/  @P3 SEL R28, R28, R23, P0 ;  /* 0x000000171c1c3207 */ /* 0x000fe40000000000 */
[-C--:B------:R-:W-:Y:S02]  /*0f80*/  FSETP.GEU.AND P3, PT, R55, R22.reuse, PT ;  /* 0x000000163700720b */ /* 0x080fe40003f6e000 */
[----:B------:R-:W-:Y:S02]  /*0f90*/  FSETP.NAN.AND P0, PT, R22, R22, PT ;  /* 0x000000161600720b */ /* 0x000fe40003f08000 */
[----:B------:R-:W-:-:S09]  /*0fa0*/  P2R R54, PR, RZ, 0x8 ;  /* 0x00000008ff367803 */ /* 0x000fd20000000000 */
[----:B------:R-:W-:Y:S02]  /*0fb0*/  @P3 SEL R22, R22, R55, P0 ;  /* 0x0000003716163207 */ /* 0x000fe40000000000 */
[----:B------:R-:W-:-:S04]  /*0fc0*/  ISETP.GT.AND P3, PT, R17, RZ, PT ;  /* 0x000000ff1100720c */ /* 0x000fc80003f64270 */
[----:B------:R-:W-:Y:S01]  /*0fd0*/  ISETP.GT.AND P0, PT, R13, 0x1, P3 ;  /* 0x000000010d00780c */ /* 0x000fe20001f04270 */
[----:B------:R-:W-:-:S04]  /*0fe0*/  VIADD R25, R5, 0xfffffff2 ;  /* 0xfffffff205197836 */ /* 0x000fc80000000000 */
[----:B------:R-:W-:-:S08]  /*0ff0*/  IMAD.WIDE R24, R25, 0x4, R2 ;  /* 0x0000000419187825 */ /* 0x000fd000078e0202 */
[----:B------:R-:W2:Y:S01]  /*1000*/  @P0 LDG.E.64 R62, desc[UR6][R24.64] ;  /* 0x00000006183e0981 */ /* 0x000ea2000c1e1b00 */
[----:B------:R-:W-:Y:S01]  /*1010*/  P2R R57, PR, RZ, 0x20 ;  /* 0x00000020ff397803 */ /* 0x000fe20000000000 */
[----:B------:R-:W-:-:S04]  /*1020*/  VIADD R27, R5, 0xfffffff3 ;  /* 0xfffffff3051b7836 */ /* 0x000fc80000000000 */
[----:B------:R-:W-:Y:S01]  /*1030*/  IMAD.WIDE R26, R27, 0x4, R2 ;  /* 0x000000041b1a7825 */ /* 0x000fe200078e0202 */
[----:B--2---:R-:W-:-:S04]  /*1040*/  SEL R69, R62, 0xff800000, P0 ;  /* 0xff8000003e457807 */ /* 0x004fc80000000000 */
[-C--:B------:R-:W-:Y:S02]  /*1050*/  FSETP.GEU.AND P5, PT, R22, R69.reuse, PT ;  /* 0x000000451600720b */ /* 0x080fe40003fae000 */
[----:B------:R-:W-:Y:S02]  /*1060*/  SEL R81, R63, 0xff800000, P0 ;  /* 0xff8000003f517807 */ /* 0x000fe40000000000 */
[----:B------:R-:W-:Y:S02]  /*1070*/  FSETP.NAN.AND P0, PT, R69, R69, PT ;  /* 0x000000454500720b */ /* 0x000fe40003f08000 */
[----:B------:R-:W-:-:S07]  /*1080*/  P2R R55, PR, RZ, 0x20 ;  /* 0x00000020ff377803 */ /* 0x000fce0000000000 */
[----:B------:R-:W-:Y:S02]  /*1090*/  @P5 SEL R69, R69, R22, P0 ;  /* 0x0000001645455207 */ /* 0x000fe40000000000 */
[-C--:B------:R-:W-:Y:S02]  /*10a0*/  FSETP.GEU.AND P5, PT, R28, R81.reuse, PT ;  /* 0x000000511c00720b */ /* 0x080fe40003fae000 */
[----:B------:R-:W-:Y:S01]  /*10b0*/  FSETP.NAN.AND P0, PT, R81, R81, PT ;  /* 0x000000515100720b */ /* 0x000fe20003f08000 */
[----:B------:R-:W-:-:S10]  /*10c0*/  IMAD.MOV.U32 R22, RZ, RZ, RZ ;  /* 0x000000ffff167224 */ /* 0x000fd400078e00ff */
[----:B------:R-:W-:Y:S02]  /*10d0*/  @P5 SEL R81, R81, R28, P0 ;  /* 0x0000001c51515207 */ /* 0x000fe40000000000 */
[----:B------:R-:W-:-:S13]  /*10e0*/  ISETP.GT.AND P0, PT, R13, RZ, P3 ;  /* 0x000000ff0d00720c */ /* 0x000fda0001f04270 */
[----:B------:R-:W2:Y:S01]  /*10f0*/  @P0 LDG.E R22, desc[UR6][R26.64] ;  /* 0x000000061a160981 */ /* 0x000ea2000c1e1900 */
[----:B------:R-:W-:-:S04]  /*1100*/  LOP3.LUT R35, R0, 0x1, R35, 0xfe, !PT ;  /* 0x0000000100237812 */ /* 0x000fc800078efe23 */
[----:B------:R-:W-:Y:S02]  /*1110*/  LEA.HI R18, R18, R35, RZ, 0x4 ;  /* 0x0000002312127211 */ /* 0x000fe400078f20ff */
[----:B------:R-:W-:Y:S02]  /*1120*/  P2R R58, PR, RZ, 0x20 ;  /* 0x00000020ff3a7803 */ /* 0x000fe40000000000 */
[----:B------:R-:W-:Y:S01]  /*1130*/  LOP3.LUT R18, R18, 0xfffffff0, RZ, 0xc0, !PT ;  /* 0xfffffff012127812 */ /* 0x000fe200078ec0ff */
[----:B------:R-:W-:Y:S02]  /*1140*/  VIADD R23, R5, 0xffffffe7 ;  /* 0xffffffe705177836 */ /* 0x000fe40000000000 */
[----:B------:R-:W-:Y:S02]  /*1150*/  IMAD.MOV.U32 R28, RZ, RZ, RZ ;  /* 0x000000ffff1c7224 */ /* 0x000fe400078e00ff */
[----:B------:R-:W-:Y:S01]  /*1160*/  IMAD.IADD R18, R35, 0x1, -R18 ;  /* 0x0000000123127824 */ /* 0x000fe200078e0a12 */
[----:B------:R-:W-:-:S04]  /*1170*/  SEL R75, R68, 0xff800000, P4 ;  /* 0xff800000444b7807 */ /* 0x000fc80002000000 */
[----:B------:R-:W-:Y:S02]  /*1180*/  ISETP.GT.AND P4, PT, R18, RZ, P2 ;  /* 0x000000ff1200720c */ /* 0x000fe40001784270 */
[----:B--2---:R-:W-:Y:S01]  /*1190*/  SEL R90, R22, 0xff800000, P0 ;  /* 0xff800000165a7807 */ /* 0x004fe20000000000 */
[----:B------:R-:W-:-:S05]  /*11a0*/  VIADD R22, R8, 0x1 ;  /* 0x0000000108167836 */ /* 0x000fca0000000000 */
[----:B------:R-:W-:-:S04]  /*11b0*/  ISETP.GE.AND P0, PT, R22, 0x10, PT ;  /* 0x000000101600780c */ /* 0x000fc80003f06270 */
[----:B------:R-:W-:-:S04]  /*11c0*/  ISETP.GT.AND P0, PT, R8, -0x1, !P0 ;  /* 0xffffffff0800780c */ /* 0x000fc80004704270 */
[----:B------:R-:W-:Y:S01]  /*11d0*/  ISETP.GT.AND P5, PT, R17, 0x1, P0 ;  /* 0x000000011100780c */ /* 0x000fe200007a4270 */
[----:B------:R-:W-:-:S12]  /*11e0*/  IMAD.WIDE R22, R23, 0x4, R2 ;  /* 0x0000000417167825 */ /* 0x000fd800078e0202 */
[----:B------:R1:W2:Y:S02]  /*11f0*/  @P5 LDG.E R28, desc[UR6][R22.64] ;  /* 0x00000006161c5981 */ /* 0x0002a4000c1e1900 */
[----:B-1----:R-:W-:-:S06]  /*1200*/  IMAD.MOV.U32 R22, RZ, RZ, RZ ;  /* 0x000000ffff167224 */ /* 0x002fcc00078e00ff */
[----:B------:R-:W3:Y:S01]  /*1210*/  @P4 LDG.E R22, desc[UR6][R32.64] ;  /* 0x0000000620164981 */ /* 0x000ee2000c1e1900 */
[----:B------:R-:W-:Y:S02]  /*1220*/  P2R R51, PR, RZ, 0x40 ;  /* 0x00000040ff337803 */ /* 0x000fe40000000000 */
[----:B------:R-:W-:Y:S02]  /*1230*/  FSETP.GEU.AND P6, PT, R69, R90, PT ;  /* 0x0000005a4500720b */ /* 0x000fe40003fce000 */
[----:B------:R-:W-:Y:S01]  /*1240*/  P2R R106, PR, RZ, 0x1 ;  /* 0x00000001ff6a7803 */ /* 0x000fe20000000000 */
[----:B------:R-:W-:Y:S01]  /*1250*/  VIADD R23, R5, 0xffffffde ;  /* 0xffffffde05177836 */ /* 0x000fe20000000000 */
[----:B--2---:R-:W-:-:S04]  /*1260*/  SEL R30, R28, 0xff800000, P5 ;  /* 0xff8000001c1e7807 */ /* 0x004fc80002800000 */
[----:B------:R-:W-:Y:S02]  /*1270*/  FSETP.GEU.AND P0, PT, R61, R30, PT ;  /* 0x0000001e3d00720b */ /* 0x000fe40003f0e000 */
[----:B------:R-:W-:-:S04]  /*1280*/  FSETP.NAN.AND P5, PT, R90, R90, PT ;  /* 0x0000005a5a00720b */ /* 0x000fc80003fa8000 */
[----:B------:R-:W-:Y:S02]  /*1290*/  @P6 SEL R90, R90, R69, P5 ;  /* 0x000000455a5a6207 */ /* 0x000fe40002800000 */
[----:B------:R-:W-:Y:S02]  /*12a0*/  FSETP.NAN.AND P5, PT, R30, R30, PT ;  /* 0x0000001e1e00720b */ /* 0x000fe40003fa8000 */
[----:B---3--:R-:W-:Y:S02]  /*12b0*/  SEL R28, R22, 0xff800000, P4 ;  /* 0xff800000161c7807 */ /* 0x008fe40002000000 */
[----:B------:R-:W-:Y:S02]  /*12c0*/  ISETP.GT.AND P4, PT, R10, 0x1, P2 ;  /* 0x000000010a00780c */ /* 0x000fe40001784270 */
[----:B------:R-:W-:Y:S02]  /*12d0*/  @P0 SEL R30, R30, R61, P5 ;  /* 0x0000003d1e1e0207 */ /* 0x000fe40002800000 */
[----:B------:R-:W-:Y:S01]  /*12e0*/  CS2R R60, SRZ ;  /* 0x00000000003c7805 */ /* 0x000fe2000001ff00 */
[----:B------:R-:W-:-:S08]  /*12f0*/  IMAD.WIDE R22, R23, 0x4, R2 ;  /* 0x0000000417167825 */ /* 0x000fd000078e0202 */
[----:B------:R1:W2:Y:S02]  /*1300*/  @P4 LDG.E.64 R60, desc[UR6][R22.64] ;  /* 0x00000006163c4981 */ /* 0x0002a4000c1e1b00 */
[----:B-1----:R-:W-:Y:S01]  /*1310*/  IMAD.MOV.U32 R22, RZ, RZ, RZ ;  /* 0x000000ffff167224 */ /* 0x002fe200078e00ff */
[----:B------:R-:W-:Y:S02]  /*1320*/  P2R R63, PR, RZ, 0x1 ;  /* 0x00000001ff3f7803 */ /* 0x000fe40000000000 */
[----:B------:R-:W-:Y:S02]  /*1330*/  FSETP.NAN.AND P5, PT, R28, R28, PT ;  /* 0x0000001c1c00720b */ /* 0x000fe40003fa8000 */
[----:B--2---:R-:W-:Y:S02]  /*1340*/  SEL R61, R61, 0xff800000, P4 ;  /* 0xff8000003d3d7807 */ /* 0x004fe40002000000 */
[----:B------:R-:W-:Y:S02]  /*1350*/  SEL R33, R60, 0xff800000, P4 ;  /* 0xff8000003c217807 */ /* 0x000fe40002000000 */
[----:B------:R-:W-:-:S13]  /*1360*/  ISETP.LT.U32.AND P4, PT, R18, 0xf, P2 ;  /* 0x0000000f1200780c */ /* 0x000fda0001781070 */
[----:B------:R-:W2:Y:S01]  /*1370*/  @P4 LDG.E R22, desc[UR6][R14.64] ;  /* 0x000000060e164981 */ /* 0x000ea2000c1e1900 */
[----:B------:R-:W-:-:S04]  /*1380*/  FSETP.GT.AND P0, PT, R28, R61, PT ;  /* 0x0000003d1c00720b */ /* 0x000fc80003f04000 */
[----:B------:R-:W-:-:S09]  /*1390*/  P2R R68, PR, RZ, 0x1 ;  /* 0x00000001ff447803 */ /* 0x000fd20000000000 */
[----:B------:R-:W-:Y:S02]  /*13a0*/  @!P0 SEL R28, R28, R61, P5 ;  /* 0x0000003d1c1c8207 */ /* 0x000fe40002800000 */
[-C--:B------:R-:W-:Y:S02]  /*13b0*/  FSETP.GEU.AND P0, PT, R30, R75.reuse, PT ;  /* 0x0000004b1e00720b */ /* 0x080fe40003f0e000 */
[----:B------:R-:W-:Y:S02]  /*13c0*/  FSETP.NAN.AND P5, PT, R75, R75, PT ;  /* 0x0000004b4b00720b */ /* 0x000fe40003fa8000 */
[----:B------:R-:W-:-:S09]  /*13d0*/  P2R R61, PR, RZ, 0x1 ;  /* 0x00000001ff3d7803 */ /* 0x000fd20000000000 */
[----:B------:R-:W-:Y:S02]  /*13e0*/  @P0 SEL R75, R75, R30, P5 ;  /* 0x0000001e4b4b0207 */ /* 0x000fe40002800000 */
[-C--:B------:R-:W-:Y:S02]  /*13f0*/  FSETP.GEU.AND P0, PT, R28, R67.reuse, PT ;  /* 0x000000431c00720b */ /* 0x080fe40003f0e000 */
[----:B------:R-:W-:Y:S02]  /*1400*/  ISETP.GT.AND P2, PT, R10, RZ, P2 ;  /* 0x000000ff0a00720c */ /* 0x000fe40001744270 */
[----:B------:R-:W-:Y:S01]  /*1410*/  FSETP.NAN.AND P5, PT, R67, R67, PT ;  /* 0x000000434300720b */ /* 0x000fe20003fa8000 */
[----:B------:R-:W-:-:S08]  /*1420*/  VIADD R23, R5, 0xffffffdf ;  /* 0xffffffdf05177836 */ /* 0x000fd00000000000 */
[----:B------:R-:W-:Y:S01]  /*1430*/  @P0 SEL R67, R67, R28, P5 ;  /* 0x0000001c43430207 */ /* 0x000fe20002800000 */
[----:B------:R-:W-:Y:S01]  /*1440*/  IMAD.MOV.U32 R28, RZ, RZ, RZ ;  /* 0x000000ffff1c7224 */ /* 0x000fe200078e00ff */
[----:B--2---:R-:W-:Y:S01]  /*1450*/  SEL R34, R22, 0xff800000, P4 ;  /* 0xff80000016227807 */ /* 0x004fe20002000000 */
[----:B------:R-:W-:-:S05]  /*1460*/  IMAD.WIDE R22, R23, 0x4, R2 ;  /* 0x0000000417167825 */ /* 0x000fca00078e0202 */
[----:B------:R-:W2:Y:S01]  /*1470*/  @P2 LDG.E R28, desc[UR6][R22.64] ;  /* 0x00000006161c2981 */ /* 0x000ea2000c1e1900 */
[----:B------:R-:W-:Y:S02]  /*1480*/  P2R R69, PR, RZ, 0x1 ;  /* 0x00000001ff457803 */ /* 0x000fe40000000000 */
[----:B------:R-:W-:-:S04]  /*1490*/  FSETP.GEU.AND P0, PT, R67, R34, PT ;  /* 0x000000224300720b */ /* 0x000fc80003f0e000 */
[----:B------:R-:W-:Y:S01]  /*14a0*/  P2R R60, PR, RZ, 0x1 ;  /* 0x00000001ff3c7803 */ /* 0x000fe20000000000 */
[----:B------:R-:W-:Y:S01]  /*14b0*/  IMAD.MOV.U32 R32, RZ, RZ, RZ ;  /* 0x000000ffff207224 */ /* 0x000fe200078e00ff */
[----:B--2---:R-:W-:Y:S02]  /*14c0*/  SEL R30, R28, 0xff800000, P2 ;  /* 0xff8000001c1e7807 */ /* 0x004fe40001000000 */
[----:B------:R-:W-:-:S13]  /*14d0*/  FSETP.NAN.AND P2, PT, R34, R34, PT ;  /* 0x000000222200720b */ /* 0x000fda0003f48000 */
[----:B------:R-:W-:Y:S02]  /*14e0*/  @!P2 SEL R34, R34, R67, !P0 ;  /* 0x000000432222a207 */ /* 0x000fe40004000000 */
[C---:B------:R-:W-:Y:S02]  /*14f0*/  FSETP.GT.AND P0, PT, R30.reuse, R33, PT ;  /* 0x000000211e00720b */ /* 0x040fe40003f04000 */
[----:B------:R-:W-:Y:S01]  /*1500*/  FSETP.NAN.AND P2, PT, R30, R30, PT ;  /* 0x0000001e1e00720b */ /* 0x000fe20003f48000 */
[----:B------:R-:W-:Y:S01]  /*1510*/  VIADD R28, R10, 0x1 ;  /* 0x000000010a1c7836 */ /* 0x000fe20000000000 */
[----:B------:R-:W-:-:S09]  /*1520*/  P2R R67, PR, RZ, 0x1 ;  /* 0x00000001ff437803 */ /* 0x000fd20000000000 */
[----:B------:R-:W-:Y:S02]  /*1530*/  @!P0 SEL R30, R30, R33, P2 ;  /* 0x000000211e1e8207 */ /* 0x000fe40001000000 */
[----:B------:R-:W-:-:S04]  /*1540*/  ISETP.GT.AND P2, PT, R10, -0x1, PT ;  /* 0xffffffff0a00780c */ /* 0x000fc80003f44270 */
[----:B------:R-:W-:-:S04]  /*1550*/  ISETP.LT.AND P0, PT, R28, 0x10, P2 ;  /* 0x000000101c00780c */ /* 0x000fc80001701270 */
[----:B------:R-:W-:-:S13]  /*1560*/  ISETP.GT.AND P4, PT, R17, 0x1, P0 ;  /* 0x000000011100780c */ /* 0x000fda0000784270 */
[----:B------:R-:W2:Y:S01]  /*1570*/  @P4 LDG.E R32, desc[UR6][R20.64] ;  /* 0x0000000614204981 */ /* 0x000ea2000c1e1900 */
[----:B------:R-:W-:Y:S02]  /*1580*/  P2R R88, PR, RZ, 0x1 ;  /* 0x00000001ff587803 */ /* 0x000fe40000000000 */
[----:B------:R-:W-:Y:S01]  /*1590*/  FSETP.GEU.AND P0, PT, R30, R65, PT ;  /* 0x000000411e00720b */ /* 0x000fe20003f0e000 */
[----:B------:R-:W-:-:S03]  /*15a0*/  VIADD R22, R10, 0x2 ;  /* 0x000000020a167836 */ /* 0x000fc60000000000 */
[----:B------:R-:W-:Y:S02]  /*15b0*/  P2R R72, PR, RZ, 0x1 ;  /* 0x00000001ff487803 */ /* 0x000fe40000000000 */
[----:B--2---:R-:W-:Y:S02]  /*15c0*/  SEL R32, R32, 0xff800000, P4 ;  /* 0xff80000020207807 */ /* 0x004fe40002000000 */
[----:B------:R-:W-:-:S05]  /*15d0*/  FSETP.NAN.AND P4, PT, R65, R65, PT ;  /* 0x000000414100720b */ /* 0x000fca0003f88000 */
[----:B------:R-:W-:Y:S02]  /*15e0*/  @P0 SEL R65, R65, R30, P4 ;  /* 0x0000001e41410207 */ /* 0x000fe40002000000 */
[-C--:B------:R-:W-:Y:S02]  /*15f0*/  FSETP.NAN.AND P4, PT, R32, R32.reuse, PT ;  /* 0x000000202000720b */ /* 0x080fe40003f88000 */
[----:B------:R-:W-:-:S04]  /*1600*/  FSETP.GEU.AND P0, PT, R65, R32, PT ;  /* 0x000000204100720b */ /* 0x000fc80003f0e000 */
[----:B------:R-:W-:-:S07]  /*1610*/  P2R R70, PR, RZ, 0x1 ;  /* 0x00000001ff467803 */ /* 0x000fce0000000000 */
[----:B------:R-:W-:Y:S02]  /*1620*/  @!P4 SEL R32, R32, R65, !P0 ;  /* 0x000000412020c207 */ /* 0x000fe40004000000 */
[----:B------:R-:W-:-:S04]  /*1630*/  ISETP.LT.AND P0, PT, R22, 0x10, P2 ;  /* 0x000000101600780c */ /* 0x000fc80001701270 */
[----:B------:R-:W-:Y:S02]  /*1640*/  ISETP.GT.AND P2, PT, R17, 0x1, P0 ;  /* 0x000000011100780c */ /* 0x000fe40000744270 */
[----:B------:R-:W-:-:S11]  /*1650*/  CS2R R22, SRZ ;  /* 0x0000000000167805 */ /* 0x000fd6000001ff00 */
[----:B------:R1:W2:Y:S01]  /*1660*/  @P2 LDG.E.64 R22, desc[UR6][R14.64] ;  /* 0x000000060e162981 */ /* 0x0002a2000c1e1b00 */
[----:B------:R-:W-:-:S04]  /*1670*/  VIADD R21, R5, 0xffffffee ;  /* 0xffffffee05157836 */ /* 0x000fc80000000000 */
[----:B-1----:R-:W-:Y:S01]  /*1680*/  IMAD.WIDE R14, R21, 0x4, R2 ;  /* 0x00000004150e7825 */ /* 0x002fe200078e0202 */
[----:B--2---:R-:W-:Y:S02]  /*1690*/  SEL R33, R23, 0xff800000, P2 ;  /* 0xff80000017217807 */ /* 0x004fe40001000000 */
[----:B------:R-:W-:Y:S02]  /*16a0*/  SEL R23, R22, 0xff800000, P2 ;  /* 0xff80000016177807 */ /* 0x000fe40001000000 */
[----:B------:R-:W-:Y:S02]  /*16b0*/  FSETP.GEU.AND P5, PT, R34, R33, PT ;  /* 0x000000212200720b */ /* 0x000fe40003fae000 */
[----:B------:R-:W-:Y:S02]  /*16c0*/  FSETP.GEU.AND P4, PT, R32, R23, PT ;  /* 0x000000172000720b */ /* 0x000fe40003f8e000 */
[----:B------:R-:W-:-:S09]  /*16d0*/  FSETP.NAN.AND P2, PT, R33, R33, PT ;  /* 0x000000212100720b */ /* 0x000fd20003f48000 */
[----:B------:R-:W-:Y:S02]  /*16e0*/  @P5 SEL R33, R33, R34, P2 ;  /* 0x0000002221215207 */ /* 0x000fe40001000000 */
[----:B------:R-:W-:-:S04]  /*16f0*/  FSETP.NAN.AND P2, PT, R23, R23, PT ;  /* 0x000000171700720b */ /* 0x000fc80003f48000 */
[----:B------:R-:W-:Y:S02]  /*1700*/  @P4 SEL R23, R23, R32, P2 ;  /* 0x0000002017174207 */ /* 0x000fe40001000000 */
[----:B------:R-:W-:-:S13]  /*1710*/  ISETP.GT.AND P2, PT, R10, 0x1, P3 ;  /* 0x000000010a00780c */ /* 0x000fda0001f44270 */
[----:B------:R-:W2:Y:S01]  /*1720*/  @P2 LDG.E.64 R78, desc[UR6][R14.64] ;  /* 0x000000060e4e2981 */ /* 0x000ea2000c1e1b00 */
[----:B------:R-:W-:Y:S02]  /*1730*/  P2R R65, PR, RZ, 0x20 ;  /* 0x00000020ff417803 */ /* 0x000fe40000000000 */
[----:B------:R-:W-:Y:S01]  /*1740*/  P2R R74, PR, RZ, 0x10 ;  /* 0x00000010ff4a7803 */ /* 0x000fe20000000000 */
[----:B------:R-:W-:-:S04]  /*1750*/  VIADD R21, R5, 0xffffffef ;  /* 0xffffffef05157836 */ /* 0x000fc80000000000 */
[----:B------:R-:W-:Y:S01]  /*1760*/  IMAD.WIDE R20, R21, 0x4, R2 ;  /* 0x0000000415147825 */ /* 0x000fe200078e0202 */
[----:B--2---:R-:W-:-:S04]  /*1770*/  SEL R78, R78, 0xff800000, P2 ;  /* 0xff8000004e4e7807 */ /* 0x004fc80001000000 */
[-C--:B------:R-:W-:Y:S02]  /*1780*/  FSETP.GEU.AND P5, PT, R23, R78.reuse, PT ;  /* 0x0000004e1700720b */ /* 0x080fe40003fae000 */
[----:B------:R-:W-:Y:S02]  /*1790*/  SEL R22, R79, 0xff800000, P2 ;  /* 0xff8000004f167807 */ /* 0x000fe40001000000 */
[----:B------:R-:W-:Y:S02]  /*17a0*/  ISETP.GT.AND P2, PT, R10, RZ, P3 ;  /* 0x000000ff0a00720c */ /* 0x000fe40001f44270 */
[----:B------:R-:W-:-:S07]  /*17b0*/  FSETP.NAN.AND P4, PT, R78, R78, PT ;  /* 0x0000004e4e00720b */ /* 0x000fce0003f88000 */
[----:B------:R-:W-:Y:S01]  /*17c0*/  @P5 SEL R78, R78, R23, P4 ;  /* 0x000000174e4e5207 */ /* 0x000fe20002000000 */
[----:B------:R-:W-:-:S06]  /*17d0*/  IMAD.MOV.U32 R23, RZ, RZ, RZ ;  /* 0x000000ffff177224 */ /* 0x000fcc00078e00ff */
[----:B------:R-:W2:Y:S01]  /*17e0*/  @P2 LDG.E R23, desc[UR6][R20.64] ;  /* 0x0000000614172981 */ /* 0x000ea2000c1e1900 */
[----:B------:R-:W-:Y:S02]  /*17f0*/  P2R R76, PR, RZ, 0x20 ;  /* 0x00000020ff4c7803 */ /* 0x000fe40000000000 */
[----:B------:R-:W-:Y:S01]  /*1800*/  FSETP.GEU.AND P5, PT, R33, R22, PT ;  /* 0x000000162100720b */ /* 0x000fe20003fae000 */
[----:B------:R-:W-:-:S04]  /*1810*/  VIADD R15, R5, 0xfffffff0 ;  /* 0xfffffff0050f7836 */ /* 0x000fc80000000000 */
[----:B------:R-:W-:Y:S01]  /*1820*/  IMAD.WIDE R14, R15, 0x4, R2 ;  /* 0x000000040f0e7825 */ /* 0x000fe200078e0202 */
[----:B--2---:R-:W-:-:S04]  /*1830*/  SEL R85, R23, 0xff800000, P2 ;  /* 0xff80000017557807 */ /* 0x004fc80001000000 */
[----:B------:R-:W-:Y:S02]  /*1840*/  FSETP.GEU.AND P4, PT, R78, R85, PT ;  /* 0x000000554e00720b */ /* 0x000fe40003f8e000 */
[----:B------:R-:W-:-:S04]  /*1850*/  FSETP.NAN.AND P2, PT, R22, R22, PT ;  /* 0x000000161600720b */ /* 0x000fc80003f48000 */
[----:B------:R-:W-:Y:S02]  /*1860*/  @P5 SEL R22, R22, R33, P2 ;  /* 0x0000002116165207 */ /* 0x000fe40001000000 */
[----:B------:R-:W-:-:S05]  /*1870*/  FSETP.NAN.AND P2, PT, R85, R85, PT ;  /* 0x000000555500720b */ /* 0x000fca0003f48000 */
[----:B------:R-:W-:Y:S02]  /*1880*/  @P4 SEL R85, R85, R78, P2 ;  /* 0x0000004e55554207 */ /* 0x000fe40001000000 */
[----:B------:R-:W-:Y:S02]  /*1890*/  ISETP.GT.AND P2, PT, R6, 0x1, P3 ;  /* 0x000000010600780c */ /* 0x000fe40001f44270 */
[----:B------:R-:W-:-:S11]  /*18a0*/  CS2R R32, SRZ ;  /* 0x0000000000207805 */ /* 0x000fd6000001ff00 */
[----:B------:R-:W2:Y:S01]  /*18b0*/  @P2 LDG.E.64 R32, desc[UR6][R14.64] ;  /* 0x000000060e202981 */ /* 0x000ea2000c1e1b00 */
[----:B------:R-:W-:Y:S01]  /*18c0*/  IMAD.MOV.U32 R21, RZ, RZ, RZ ;  /* 0x000000ffff157224 */ /* 0x000fe200078e00ff */
[----:B------:R-:W-:Y:S02]  /*18d0*/  P2R R79, PR, RZ, 0x20 ;  /* 0x00000020ff4f7803 */ /* 0x000fe40000000000 */
[----:B--2---:R-:W-:Y:S02]  /*18e0*/  SEL R20, R32, 0xff800000, P2 ;  /* 0xff80000020147807 */ /* 0x004fe40001000000 */
[----:B------:R-:W-:Y:S02]  /*18f0*/  SEL R28, R33, 0xff800000, P2 ;  /* 0xff800000211c7807 */ /* 0x000fe40001000000 */
[----:B------:R-:W-:Y:S01]  /*1900*/  ISETP.GT.AND P2, PT, R6, RZ, P3 ;  /* 0x000000ff0600720c */ /* 0x000fe20001f44270 */
[----:B------:R-:W-:-:S04]  /*1910*/  VIADD R33, R5, 0xfffffff1 ;  /* 0xfffffff105217836 */ /* 0x000fc80000000000 */
[----:B------:R-:W-:-:S08]  /*1920*/  IMAD.WIDE R32, R33, 0x4, R2 ;  /* 0x0000000421207825 */ /* 0x000fd000078e0202 */
[----:B------:R-:W2:Y:S01]  /*1930*/  @P2 LDG.E R21, desc[UR6][R32.64] ;  /* 0x0000000620152981 */ /* 0x000ea2000c1e1900 */
[-C--:B------:R-:W-:Y:S02]  /*1940*/  FSETP.GEU.AND P5, PT, R71, R20.reuse, PT ;  /* 0x000000144700720b */ /* 0x080fe40003fae000 */
[----:B------:R-:W-:Y:S02]  /*1950*/  P2R R80, PR, RZ, 0x10 ;  /* 0x00000010ff507803 */ /* 0x000fe40000000000 */
[----:B------:R-:W-:Y:S02]  /*1960*/  FSETP.NAN.AND P4, PT, R20, R20, PT ;  /* 0x000000141400720b */ /* 0x000fe40003f88000 */
[----:B------:R-:W-:-:S07]  /*1970*/  P2R R78, PR, RZ, 0x20 ;  /* 0x00000020ff4e7803 */ /* 0x000fce0000000000 */
[----:B------:R-:W-:Y:S02]  /*1980*/  @P5 SEL R20, R20, R71, P4 ;  /* 0x0000004714145207 */ /* 0x000fe40002000000 */
[----:B------:R-:W-:Y:S02]  /*1990*/  FSETP.GEU.AND P5, PT, R73, R28, PT ;  /* 0x0000001c4900720b */ /* 0x000fe40003fae000 */
[----:B--2---:R-:W-:-:S04]  /*19a0*/  SEL R89, R21, 0xff800000, P2 ;  /* 0xff80000015597807 */ /* 0x004fc80001000000 */
[----:B------:R-:W-:Y:S02]  /*19b0*/  FSETP.GEU.AND P4, PT, R20, R89, PT ;  /* 0x000000591400720b */ /* 0x000fe40003f8e000 */
[----:B------:R-:W-:-:S05]  /*19c0*/  FSETP.NAN.AND P2, PT, R28, R28, PT ;  /* 0x0000001c1c00720b */ /* 0x000fca0003f48000 */
[----:B------:R-:W-:Y:S02]  /*19d0*/  @P5 SEL R28, R28, R73, P2 ;  /* 0x000000491c1c5207 */ /* 0x000fe40001000000 */
[----:B------:R-:W-:-:S04]  /*19e0*/  FSETP.NAN.AND P2, PT, R89, R89, PT ;  /* 0x000000595900720b */ /* 0x000fc80003f48000 */
[----:B------:R-:W-:Y:S02]  /*19f0*/  @P4 SEL R89, R89, R20, P2 ;  /* 0x0000001459594207 */ /* 0x000fe40001000000 */
[----:B------:R-:W-:Y:S01]  /*1a00*/  ISETP.GT.AND P2, PT, R16, RZ, P3 ;  /* 0x000000ff1000720c */ /* 0x000fe20001f44270 */
[----:B------:R-:W-:-:S12]  /*1a10*/  IMAD.MOV.U32 R20, RZ, RZ, RZ ;  /* 0x000000ffff147224 */ /* 0x000fd800078e00ff */
[----:B------:R-:W2:Y:S02]  /*1a20*/  @P2 LDG.E R20, desc[UR6][R24.64] ;  /* 0x0000000618142981 */ /* 0x000ea4000c1e1900 */
[----:B--2---:R-:W-:Y:S02]  /*1a30*/  SEL R91, R20, 0xff800000, P2 ;  /* 0xff800000145b7807 */ /* 0x004fe40001000000 */
[----:B------:R-:W-:Y:S01]  /*1a40*/  ISETP.GT.AND P2, PT, R18, RZ, P3 ;  /* 0x000000ff1200720c */ /* 0x000fe20001f44270 */
        /* <DEDUP_REMOVED lines=9> */
[-C--:B------:R-:W-:Y:S02]  /*1ae0*/  FSETP.GEU.AND P4, PT, R22, R87.reuse, PT ;  /* 0x000000571600720b */ /* 0x080fe40003f8e000 */
[----:B------:R-:W-:Y:S02]  /*1af0*/  FSETP.NAN.AND P2, PT, R87, R87, PT ;  /* 0x000000575700720b */ /* 0x000fe40003f48000 */
[----:B------:R-:W-:Y:S02]  /*1b00*/  P2R R84, PR, RZ, 0x10 ;  /* 0x00000010ff547803 */ /* 0x000fe40000000000 */
[----:B------:R-:W-:-:S07]  /*1b10*/  CS2R R20, SRZ ;  /* 0x0000000000147805 */ /* 0x000fce000001ff00 */
[----:B------:R-:W-:Y:S02]  /*1b20*/  @P4 SEL R87, R87, R22, P2 ;  /* 0x0000001657574207 */ /* 0x000fe40001000000 */
[----:B------:R-:W-:Y:S01]  /*1b30*/  ISETP.GT.AND P4, PT, R10, -0x1, P3 ;  /* 0xffffffff0a00780c */ /* 0x000fe20001f84270 */
[----:B------:R-:W-:-:S12]  /*1b40*/  IMAD.MOV.U32 R22, RZ, RZ, RZ ;  /* 0x000000ffff167224 */ /* 0x000fd800078e00ff */
[----:B------:R1:W2:Y:S01]  /*1b50*/  @P4 LDG.E.128 R20, desc[UR6][R14.64] ;  /* 0x000000060e144981 */ /* 0x0002a2000c1e1d00 */
[----:B------:R-:W-:Y:S01]  /*1b60*/  P2R R71, PR, RZ, 0x20 ;  /* 0x00000020ff477803 */ /* 0x000fe20000000000 */
[----:B-1----:R-:W-:Y:S01]  /*1b70*/  IMAD.MOV.U32 R14, RZ, RZ, RZ ;  /* 0x000000ffff0e7224 */ /* 0x002fe200078e00ff */
[----:B--2---:R-:W-:-:S04]  /*1b80*/  SEL R28, R21, 0xff800000, P4 ;  /* 0xff800000151c7807 */ /* 0x004fc80002000000 */
[-C--:B------:R-:W-:Y:S02]  /*1b90*/  FSETP.GEU.AND P5, PT, R87, R28.reuse, PT ;  /* 0x0000001c5700720b */ /* 0x080fe40003fae000 */
[----:B------:R-:W-:Y:S02]  /*1ba0*/  FSETP.NAN.AND P2, PT, R28, R28, PT ;  /* 0x0000001c1c00720b */ /* 0x000fe40003f48000 */
[----:B------:R-:W-:Y:S02]  /*1bb0*/  SEL R20, R20, 0xff800000, P4 ;  /* 0xff80000014147807 */ /* 0x000fe40002000000 */
[----:B------:R-:W-:-:S07]  /*1bc0*/  P2R R86, PR, RZ, 0x20 ;  /* 0x00000020ff567803 */ /* 0x000fce0000000000 */
[----:B------:R-:W-:Y:S02]  /*1bd0*/  @P5 SEL R28, R28, R87, P2 ;  /* 0x000000571c1c5207 */ /* 0x000fe40001000000 */
[-C--:B------:R-:W-:Y:S02]  /*1be0*/  FSETP.GEU.AND P5, PT, R85, R20.reuse, PT ;  /* 0x000000145500720b */ /* 0x080fe40003fae000 */
[----:B------:R-:W-:Y:S02]  /*1bf0*/  FSETP.NAN.AND P2, PT, R20, R20, PT ;  /* 0x000000141400720b */ /* 0x000fe40003f48000 */
[----:B------:R-:W-:Y:S02]  /*1c00*/  SEL R30, R23, 0xff800000, P4 ;  /* 0xff800000171e7807 */ /* 0x000fe40002000000 */
[----:B------:R-:W-:-:S07]  /*1c10*/  P2R R87, PR, RZ, 0x20 ;  /* 0x00000020ff577803 */ /* 0x000fce0000000000 */
[----:B------:R-:W-:Y:S02]  /*1c20*/  @P5 SEL R20, R20, R85, P2 ;  /* 0x0000005514145207 */ /* 0x000fe40001000000 */
[-C--:B------:R-:W-:Y:S02]  /*1c30*/  FSETP.GEU.AND P5, PT, R91, R30.reuse, PT ;  /* 0x0000001e5b00720b */ /* 0x080fe40003fae000 */
[----:B------:R-:W-:-:S11]  /*1c40*/  FSETP.NAN.AND P2, PT, R30, R30, PT ;  /* 0x0000001e1e00720b */ /* 0x000fd60003f48000 */
[----:B------:R-:W-:Y:S02]  /*1c50*/  @P5 SEL R30, R30, R91, P2 ;  /* 0x0000005b1e1e5207 */ /* 0x000fe40001000000 */
[----:B------:R-:W-:-:S13]  /*1c60*/  ISETP.GT.AND P2, PT, R17, RZ, P1 ;  /* 0x000000ff1100720c */ /* 0x000fda0000f44270 */
[----:B------:R-:W2:Y:S01]  /*1c70*/  @P2 LDG.E R14, desc[UR6][R26.64] ;  /* 0x000000061a0e2981 */ /* 0x000ea2000c1e1900 */
[----:B------:R-:W-:Y:S02]  /*1c80*/  SEL R22, R22, 0xff800000, P4 ;  /* 0xff80000016167807 */ /* 0x000fe40002000000 */
[----:B------:R-:W-:Y:S02]  /*1c90*/  P2R R85, PR, RZ, 0x20 ;  /* 0x00000020ff557803 */ /* 0x000fe40000000000 */
[----:B------:R-:W-:Y:S02]  /*1ca0*/  FSETP.GEU.AND P5, PT, R89, R22, PT ;  /* 0x000000165900720b */ /* 0x000fe40003fae000 */
[----:B------:R-:W-:Y:S02]  /*1cb0*/  P2R R125, PR, RZ, 0x2 ;  /* 0x00000002ff7d7803 */ /* 0x000fe40000000000 */
[----:B------:R-:W-:Y:S02]  /*1cc0*/  P2R R91, PR, RZ, 0x20 ;  /* 0x00000020ff5b7803 */ /* 0x000fe40000000000 */
[----:B------:R-:W-:-:S02]  /*1cd0*/  ISETP.NE.AND P1, PT, R88, RZ, PT ;  /* 0x000000ff5800720c */ /* 0x000fc40003f25270 */
[----:B--2---:R-:W-:Y:S02]  /*1ce0*/  SEL R105, R14, 0xff800000, P2 ;  /* 0xff8000000e697807 */ /* 0x004fe40001000000 */
[----:B------:R-:W-:-:S04]  /*1cf0*/  FSETP.NAN.AND P2, PT, R22, R22, PT ;  /* 0x000000161600720b */ /* 0x000fc80003f48000 */
[----:B------:R-:W-:Y:S02]  /*1d00*/  @P5 SEL R22, R22, R89, P2 ;  /* 0x0000005916165207 */ /* 0x000fe40001000000 */
[-C--:B------:R-:W-:Y:S02]  /*1d10*/  FSETP.NAN.AND P2, PT, R105, R105.reuse, PT ;  /* 0x000000696900720b */ /* 0x080fe40003f48000 */
[----:B------:R-:W-:Y:S01]  /*1d20*/  FSETP.GEU.AND P5, PT, R22, R105, PT ;  /* 0x000000691600720b */ /* 0x000fe20003fae000 */
[----:B------:R-:W-:-:S10]  /*1d30*/  IMAD.MOV.U32 R14, RZ, RZ, RZ ;  /* 0x000000ffff0e7224 */ /* 0x000fd400078e00ff */
[----:B------:R-:W-:Y:S02]  /*1d40*/  @!P2 SEL R105, R105, R22, !P5 ;  /* 0x000000166969a207 */ /* 0x000fe40006800000 */
[----:B------:R-:W-:-:S13]  /*1d50*/  ISETP.GT.AND P2, PT, R17, RZ, P1 ;  /* 0x000000ff1100720c */ /* 0x000fda0000f44270 */
[----:B------:R-:W2:Y:S02]  /*1d60*/  @P2 LDG.E R14, desc[UR6][R32.64] ;  /* 0x00000006200e2981 */ /* 0x000ea4000c1e1900 */
[----:B--2---:R-:W-:Y:S02]  /*1d70*/  SEL R15, R14, 0xff800000, P2 ;  /* 0xff8000000e0f7807 */ /* 0x004fe40001000000 */
[----:B------:R-:W-:Y:S01]  /*1d80*/  ISETP.LT.U32.AND P2, PT, R18, 0xf, P3 ;  /* 0x0000000f1200780c */ /* 0x000fe20001f41070 */
[----:B------:R-:W-:-:S12]  /*1d90*/  IMAD.MOV.U32 R14, RZ, RZ, RZ ;  /* 0x000000ffff0e7224 */ /* 0x000fd800078e00ff */
[----:B------:R-:W2:Y:S01]  /*1da0*/  @P2 LDG.E R14, desc[UR6][R24.64] ;  /* 0x00000006180e2981 */ /* 0x000ea2000c1e1900 */
[----:B------:R-:W-:Y:S02]  /*1db0*/  P2R R89, PR, RZ, 0x20 ;  /* 0x00000020ff597803 */ /* 0x000fe40000000000 */
[----:B------:R-:W-:-:S04]  /*1dc0*/  FSETP.GEU.AND P5, PT, R20, R15, PT ;  /* 0x0000000f1400720b */ /* 0x000fc80003fae000 */
[----:B------:R-:W-:Y:S01]  /*1dd0*/  P2R R93, PR, RZ, 0x20 ;  /* 0x00000020ff5d7803 */ /* 0x000fe20000000000 */
[----:B------:R-:W-:Y:S02]  /*1de0*/  IMAD.MOV.U32 R22, RZ, RZ, RZ ;  /* 0x000000ffff167224 */ /* 0x000fe400078e00ff */
[----:B------:R-:W-:Y:S01]  /*1df0*/  IMAD.MOV.U32 R23, RZ, RZ, RZ ;  /* 0x000000ffff177224 */ /* 0x000fe200078e00ff */
[----:B--2---:R-:W-:Y:S02]  /*1e00*/  SEL R21, R14, 0xff800000, P2 ;  /* 0xff8000000e157807 */ /* 0x004fe40001000000 */
[----:B------:R-:W-:-:S13]  /*1e10*/  FSETP.NAN.AND P2, PT, R15, R15, PT ;  /* 0x0000000f0f00720b */ /* 0x000fda0003f48000 */
[----:B------:R-:W-:Y:S02]  /*1e20*/  @!P2 SEL R15, R15, R20, !P5 ;  /* 0x000000140f0fa207 */ /* 0x000fe40006800000 */
[-C--:B------:R-:W-:Y:S02]  /*1e30*/  FSETP.NAN.AND P2, PT, R21, R21.reuse, PT ;  /* 0x000000151500720b */ /* 0x080fe40003f48000 */
[----:B------:R-:W-:-:S11]  /*1e40*/  FSETP.GEU.AND P5, PT, R28, R21, PT ;  /* 0x000000151c00720b */ /* 0x000fd60003fae000 */
[----:B------:R-:W-:Y:S02]  /*1e50*/  @!P2 SEL R21, R21, R28, !P5 ;  /* 0x0000001c1515a207 */ /* 0x000fe40006800000 */
[----:B------:R-:W-:-:S13]  /*1e60*/  ISETP.GT.AND P2, PT, R17, RZ, P0 ;  /* 0x000000ff1100720c */ /* 0x000fda0000744270 */
[----:B------:R-:W2:Y:S01]  /*1e70*/  @P2 LDG.E.64 R22, desc[UR6][R24.64] ;  /* 0x0000000618162981 */ /* 0x000ea2000c1e1b00 */
[----:B------:R-:W-:Y:S02]  /*1e80*/  P2R R82, PR, RZ, 0x1 ;  /* 0x00000001ff527803 */ /* 0x000fe40000000000 */
[----:B------:R-:W-:Y:S02]  /*1e90*/  P2R R92, PR, RZ, 0x20 ;  /* 0x00000020ff5c7803 */ /* 0x000fe40000000000 */
[----:B--2---:R-:W-:-:S04]  /*1ea0*/  SEL R26, R23, 0xff800000, P2 ;  /* 0xff800000171a7807 */ /* 0x004fc80001000000 */
[-C--:B------:R-:W-:Y:S02]  /*1eb0*/  FSETP.GEU.AND P0, PT, R21, R26.reuse, PT ;  /* 0x0000001a1500720b */ /* 0x080fe40003f0e000 */
[----:B------:R-:W-:Y:S02]  /*1ec0*/  SEL R22, R22, 0xff800000, P2 ;  /* 0xff80000016167807 */ /* 0x000fe40001000000 */
[----:B------:R-:W-:Y:S02]  /*1ed0*/  FSETP.NAN.AND P2, PT, R26, R26, PT ;  /* 0x0000001a1a00720b */ /* 0x000fe40003f48000 */
[----:B------:R-:W-:-:S07]  /*1ee0*/  P2R R95, PR, RZ, 0x1 ;  /* 0x00000001ff5f7803 */ /* 0x000fce0000000000 */
[----:B------:R-:W-:Y:S02]  /*1ef0*/  @P0 SEL R26, R26, R21, P2 ;  /* 0x000000151a1a0207 */ /* 0x000fe40001000000 */
[-C--:B------:R-:W-:Y:S02]  /*1f00*/  FSETP.GEU.AND P0, PT, R15, R22.reuse, PT ;  /* 0x000000160f00720b */ /* 0x080fe40003f0e000 */
[----:B------:R-:W-:-:S11]  /*1f10*/  FSETP.NAN.AND P2, PT, R22, R22, PT ;  /* 0x000000161600720b */ /* 0x000fd60003f48000 */
[----:B------:R-:W-:Y:S02]  /*1f20*/  @P0 SEL R22, R22, R15, P2 ;  /* 0x0000000f16160207 */ /* 0x000fe40001000000 */
[----:B------:R-:W-:-:S04]  /*1f30*/  ISETP.GT.AND P2, PT, R17, -0x1, PT ;  /* 0xffffffff1100780c */ /* 0x000fc80003f44270 */
[----:B------:R-:W-:Y:S01]  /*1f40*/  ISETP.GT.AND P5, PT, R10, 0x1, P2 ;  /* 0x000000010a00780c */ /* 0x000fe200017a4270 */
[----:B------:R-:W-:Y:S01]  /*1f50*/  VIADD R15, R5, 0xfffffffe ;  /* 0xfffffffe050f7836 */ /* 0x000fe20000000000 */
[----:B------:R-:W-:-:S03]  /*1f60*/  CS2R R20, SRZ ;  /* 0x0000000000147805 */ /* 0x000fc6000001ff00 */
[----:B------:R-:W-:-:S08]  /*1f70*/  IMAD.WIDE R14, R15, 0x4, R2 ;  /* 0x000000040f0e7825 */ /* 0x000fd000078e0202 */
[----:B------:R-:W2:Y:S01]  /*1f80*/  @P5 LDG.E.64 R20, desc[UR6][R14.64] ;  /* 0x000000060e145981 */ /* 0x000ea2000c1e1b00 */
[----:B------:R-:W-:Y:S02]  /*1f90*/  P2R R94, PR, RZ, 0x1 ;  /* 0x00000001ff5e7803 */ /* 0x000fe40000000000 */
[----:B------:R-:W-:Y:S02]  /*1fa0*/  P2R R62, PR, RZ, 0x40 ;  /* 0x00000040ff3e7803 */ /* 0x000fe40000000000 */
[----:B--2---:R-:W-:-:S04]  /*1fb0*/  SEL R23, R20, 0xff800000, P5 ;  /* 0xff80000014177807 */ /* 0x004fc80002800000 */
[-C--:B------:R-:W-:Y:S02]  /*1fc0*/  FSETP.GEU.AND P0, PT, R22, R23.reuse, PT ;  /* 0x000000171600720b */ /* 0x080fe40003f0e000 */
[----:B------:R-:W-:Y:S02]  /*1fd0*/  SEL R27, R21, 0xff800000, P5 ;  /* 0xff800000151b7807 */ /* 0x000fe40002800000 */
[----:B------:R-:W-:Y:S02]  /*1fe0*/  ISETP.GT.AND P5, PT, R10, RZ, P2 ;  /* 0x000000ff0a00720c */ /* 0x000fe400017a4270 */
[----:B------:R-:W-:Y:S01]  /*1ff0*/  FSETP.NAN.AND P6, PT, R23, R23, PT ;  /* 0x000000171700720b */ /* 0x000fe20003fc8000 */
[----:B------:R-:W-:-:S04]  /*2000*/  VIADD R21, R5, 0xffffffff ;  /* 0xffffffff05157836 */ /* 0x000fc80000000000 */
[----:B------:R-:W-:Y:S02]  /*2010*/  IMAD.WIDE R20, R21, 0x4, R2 ;  /* 0x0000000415147825 */ /* 0x000fe400078e0202 */
[----:B------:R-:W-:Y:S02]  /*2020*/  @P0 SEL R23, R23, R22, P6 ;  /* 0x0000001617170207 */ /* 0x000fe40003000000 */
[----:B------:R-:W-:-:S06]  /*2030*/  IMAD.MOV.U32 R22, RZ, RZ, RZ ;  /* 0x000000ffff167224 */ /* 0x000fcc00078e00ff */
[----:B------:R-:W2:Y:S01]  /*2040*/  @P5 LDG.E R22, desc[UR6][R20.64] ;  /* 0x0000000614165981 */ /* 0x000ea2000c1e1900 */
[----:B------:R-:W-:Y:S02]  /*2050*/  P2R R96, PR, RZ, 0x1 ;  /* 0x00000001ff607803 */ /* 0x000fe40000000000 */
[----:B------:R-:W-:-:S04]  /*2060*/  FSETP.GEU.AND P0, PT, R26, R27, PT ;  /* 0x0000001b1a00720b */ /* 0x000fc80003f0e000 */
[----:B------:R-:W-:Y:S01]  /*2070*/  P2R R98, PR, RZ, 0x1 ;  /* 0x00000001ff627803 */ /* 0x000fe20000000000 */
[----:B------:R-:W-:Y:S01]  /*2080*/  IMAD.WIDE R14, R35, 0x4, R2 ;  /* 0x00000004230e7825 */ /* 0x000fe200078e0202 */
[----:B--2---:R-:W-:Y:S02]  /*2090*/  SEL R124, R22, 0xff800000, P5 ;  /* 0xff800000167c7807 */ /* 0x004fe40002800000 */
[----:B------:R-:W-:-:S05]  /*20a0*/  FSETP.NAN.AND P5, PT, R27, R27, PT ;  /* 0x0000001b1b00720b */ /* 0x000fca0003fa8000 */
[----:B------:R-:W-:Y:S02]  /*20b0*/  @P0 SEL R27, R27, R26, P5 ;  /* 0x0000001a1b1b0207 */ /* 0x000fe40002800000 */
[-C--:B------:R-:W-:Y:S02]  /*20c0*/  FSETP.GEU.AND P0, PT, R23, R124.reuse, PT ;  /* 0x0000007c1700720b */ /* 0x080fe40003f0e000 */
[----:B------:R-:W-:Y:S01]  /*20d0*/  FSETP.NAN.AND P5, PT, R124, R124, PT ;  /* 0x0000007c7c00720b */ /* 0x000fe20003fa8000 */
[----:B------:R-:W-:-:S10]  /*20e0*/  IMAD.MOV.U32 R22, RZ, RZ, RZ ;  /* 0x000000ffff167224 */ /* 0x000fd400078e00ff */
[----:B------:R-:W-:Y:S02]  /*20f0*/  @P0 SEL R124, R124, R23, P5 ;  /* 0x000000177c7c0207 */ /* 0x000fe40002800000 */
[----:B------:R-:W-:-:S13]  /*2100*/  ISETP.GT.AND P5, PT, R18, RZ, P2 ;  /* 0x000000ff1200720c */ /* 0x000fda00017a4270 */
[----:B------:R-:W2:Y:S01]  /*2110*/  @P5 LDG.E R22, desc[UR6][R14.64+-0x4] ;  /* 0xfffffc060e165981 */ /* 0x000ea2000c1e1900 */
[----:B------:R-:W-:Y:S02]  /*2120*/  VIADD R25, R5, 0xfffffff4 ;  /* 0xfffffff405197836 */ /* 0x000fe40000000000 */
[----:B------:R-:W-:Y:S02]  /*2130*/  IMAD.MOV.U32 R20, RZ, RZ, RZ ;  /* 0x000000ffff147224 */ /* 0x000fe400078e00ff */
[----:B------:R-:W-:Y:S01]  /*2140*/  IMAD.WIDE R24, R25, 0x4, R2 ;  /* 0x0000000419187825 */ /* 0x000fe200078e0202 */
[----:B--2---:R-:W-:Y:S02]  /*2150*/  SEL R126, R22, 0xff800000, P5 ;  /* 0xff800000167e7807 */ /* 0x004fe40002800000 */
[----:B------:R-:W-:-:S13]  /*2160*/  ISETP.LT.U32.AND P5, PT, R16, 0xf, P3 ;  /* 0x0000000f1000780c */ /* 0x000fda0001fa1070 */
[----:B------:R-:W2:Y:S01]  /*2170*/  @P5 LDG.E R20, desc[UR6][R24.64] ;  /* 0x0000000618145981 */ /* 0x000ea2000c1e1900 */
[----:B------:R-:W-:Y:S02]  /*2180*/  P2R R97, PR, RZ, 0x1 ;  /* 0x00000001ff617803 */ /* 0x000fe40000000000 */
[----:B------:R-:W-:-:S04]  /*2190*/  FSETP.GEU.AND P0, PT, R27, R126, PT ;  /* 0x0000007e1b00720b */ /* 0x000fc80003f0e000 */
[----:B------:R-:W-:Y:S02]  /*21a0*/  P2R R100, PR, RZ, 0x1 ;  /* 0x00000001ff647803 */ /* 0x000fe40000000000 */
[----:B--2---:R-:W-:Y:S02]  /*21b0*/  SEL R107, R20, 0xff800000, P5 ;  /* 0xff800000146b7807 */ /* 0x004fe40002800000 */
[----:B------:R-:W-:-:S05]  /*21c0*/  FSETP.NAN.AND P5, PT, R126, R126, PT ;  /* 0x0000007e7e00720b */ /* 0x000fca0003fa8000 */
[----:B------:R-:W-:Y:S02]  /*21d0*/  @P0 SEL R126, R126, R27, P5 ;  /* 0x0000001b7e7e0207 */ /* 0x000fe40002800000 */
[-C--:B------:R-:W-:Y:S02]  /*21e0*/  FSETP.NAN.AND P5, PT, R107, R107.reuse, PT ;  /* 0x0000006b6b00720b */ /* 0x080fe40003fa8000 */
[----:B------:R-:W-:Y:S02]  /*21f0*/  FSETP.GEU.AND P0, PT, R30, R107, PT ;  /* 0x0000006b1e00720b */ /* 0x000fe40003f0e000 */
[----:B------:R-:W-:-:S09]  /*2200*/  CS2R R20, SRZ ;  /* 0x0000000000147805 */ /* 0x000fd2000001ff00 */
[----:B------:R-:W-:Y:S02]  /*2210*/  @!P5 SEL R107, R107, R30, !P0 ;  /* 0x0000001e6b6bd207 */ /* 0x000fe40004000000 */
[----:B------:R-:W-:-:S13]  /*2220*/  ISETP.GT.AND P5, PT, R8, 0x1, P3 ;  /* 0x000000010800780c */ /* 0x000fda0001fa4270 */
[----:B------:R-:W2:Y:S01]  /*2230*/  @P5 LDG.E.64 R20, desc[UR6][R24.64] ;  /* 0x0000000618145981 */ /* 0x000ea2000c1e1b00 */
[----:B------:R-:W-:-:S04]  /*2240*/  VIADD R27, R5, 0xfffffff6 ;  /* 0xfffffff6051b7836 */ /* 0x000fc80000000000 */
[----:B------:R-:W-:Y:S01]  /*2250*/  IMAD.WIDE R26, R27, 0x4, R2 ;  /* 0x000000041b1a7825 */ /* 0x000fe200078e0202 */
[----:B------:R-:W-:Y:S02]  /*2260*/  P2R R99, PR, RZ, 0x1 ;  /* 0x00000001ff637803 */ /* 0x000fe40000000000 */
[----:B--2---:R-:W-:Y:S02]  /*2270*/  SEL R22, R21, 0xff800000, P5 ;  /* 0xff80000015167807 */ /* 0x004fe40002800000 */
[----:B------:R-:W-:Y:S02]  /*2280*/  SEL R20, R20, 0xff800000, P5 ;  /* 0xff80000014147807 */ /* 0x000fe40002800000 */
[----:B------:R-:W-:Y:S01]  /*2290*/  ISETP.GT.AND P5, PT, R11, RZ, P3 ;  /* 0x000000ff0b00720c */ /* 0x000fe20001fa4270 */
[----:B------:R-:W-:-:S12]  /*22a0*/  IMAD.MOV.U32 R21, RZ, RZ, RZ ;  /* 0x000000ffff157224 */ /* 0x000fd800078e00ff */
[----:B------:R-:W2:Y:S01]  /*22b0*/  @P5 LDG.E R21, desc[UR6][R26.64] ;  /* 0x000000061a155981 */ /* 0x000ea2000c1e1900 */
[-C--:B------:R-:W-:Y:S02]  /*22c0*/  FSETP.GEU.AND P0, PT, R77, R22.reuse, PT ;  /* 0x000000164d00720b */ /* 0x080fe40003f0e000 */
[----:B------:R-:W-:Y:S02]  /*22d0*/  FSETP.NAN.AND P6, PT, R22, R22, PT ;  /* 0x000000161600720b */ /* 0x000fe40003fc8000 */
[----:B------:R-:W-:-:S09]  /*22e0*/  P2R R101, PR, RZ, 0x1 ;  /* 0x00000001ff657803 */ /* 0x000fd20000000000 */
[----:B------:R-:W-:Y:S02]  /*22f0*/  @P0 SEL R22, R22, R77, P6 ;  /* 0x0000004d16160207 */ /* 0x000fe40003000000 */
[----:B------:R-:W-:-:S04]  /*2300*/  FSETP.GEU.AND P0, PT, R75, R20, PT ;  /* 0x000000144b00720b */ /* 0x000fc80003f0e000 */
[----:B------:R-:W-:Y:S01]  /*2310*/  P2R R102, PR, RZ, 0x1 ;  /* 0x00000001ff667803 */ /* 0x000fe20000000000 */
[----:B------:R-:W-:-:S04]  /*2320*/  VIADD R33, R5, 0xfffffff5 ;  /* 0xfffffff505217836 */ /* 0x000fc80000000000 */
[----:B------:R-:W-:Y:S01]  /*2330*/  IMAD.WIDE R32, R33, 0x4, R2 ;  /* 0x0000000421207825 */ /* 0x000fe200078e0202 */
[----:B--2---:R-:W-:Y:S02]  /*2340*/  SEL R77, R21, 0xff800000, P5 ;  /* 0xff800000154d7807 */ /* 0x004fe40002800000 */
[----:B------:R-:W-:-:S04]  /*2350*/  FSETP.NAN.AND P5, PT, R20, R20, PT ;  /* 0x000000141400720b */ /* 0x000fc80003fa8000 */
[----:B------:R-:W-:Y:S02]  /*2360*/  @P0 SEL R20, R20, R75, P5 ;  /* 0x0000004b14140207 */ /* 0x000fe40002800000 */
[-C--:B------:R-:W-:Y:S02]  /*2370*/  FSETP.GEU.AND P0, PT, R22, R77.reuse, PT ;  /* 0x0000004d1600720b */ /* 0x080fe40003f0e000 */
[----:B------:R-:W-:Y:S01]  /*2380*/  FSETP.NAN.AND P5, PT, R77, R77, PT ;  /* 0x0000004d4d00720b */ /* 0x000fe20003fa8000 */
[----:B------:R-:W-:-:S10]  /*2390*/  IMAD.MOV.U32 R21, RZ, RZ, RZ ;  /* 0x000000ffff157224 */ /* 0x000fd400078e00ff */
[----:B------:R-:W-:Y:S02]  /*23a0*/  @P0 SEL R77, R77, R22, P5 ;  /* 0x000000164d4d0207 */ /* 0x000fe40002800000 */
[----:B------:R-:W-:-:S13]  /*23b0*/  ISETP.GT.AND P5, PT, R8, RZ, P3 ;  /* 0x000000ff0800720c */ /* 0x000fda0001fa4270 */
[----:B------:R-:W2:Y:S02]  /*23c0*/  @P5 LDG.E R21, desc[UR6][R32.64] ;  /* 0x0000000620155981 */ /* 0x000ea4000c1e1900 */
[----:B--2---:R-:W-:Y:S02]  /*23d0*/  SEL R35, R21, 0xff800000, P5 ;  /* 0xff80000015237807 */ /* 0x004fe40002800000 */
[----:B------:R-:W-:Y:S01]  /*23e0*/  ISETP.GT.AND P5, PT, R7, RZ, P3 ;  /* 0x000000ff0700720c */ /* 0x000fe20001fa4270 */
[----:B------:R-:W-:-:S12]  /*23f0*/  IMAD.MOV.U32 R21, RZ, RZ, RZ ;  /* 0x000000ffff157224 */ /* 0x000fd800078e00ff */
[----:B------:R-:W2:Y:S01]  /*2400*/  @P5 LDG.E R21, desc[UR6][R24.64] ;  /* 0x0000000618155981 */ /* 0x000ea2000c1e1900 */
[----:B------:R-:W-:Y:S02]  /*2410*/  P2R R75, PR, RZ, 0x1 ;  /* 0x00000001ff4b7803 */ /* 0x000fe40000000000 */
[-C--:B------:R-:W-:Y:S02]  /*2420*/  FSETP.GEU.AND P0, PT, R20, R35.reuse, PT ;  /* 0x000000231400720b */ /* 0x080fe40003f0e000 */
[----:B------:R-:W-:Y:S02]  /*2430*/  CS2R R22, SRZ ;  /* 0x0000000000167805 */ /* 0x000fe4000001ff00 */
[----:B--2---:R-:W-:Y:S02]  /*2440*/  SEL R28, R21, 0xff800000, P5 ;  /* 0xff800000151c7807 */ /* 0x004fe40002800000 */
[----:B------:R-:W-:Y:S01]  /*2450*/  FSETP.NAN.AND P5, PT, R35, R35, PT ;  /* 0x000000232300720b */ /* 0x000fe20003fa8000 */
[----:B------:R-:W-:-:S06]  /*2460*/  IMAD.MOV.U32 R21, RZ, RZ, RZ ;  /* 0x000000ffff157224 */ /* 0x000fcc00078e00ff */
[----:B------:R-:W-:Y:S01]  /*2470*/  @P0 SEL R35, R35, R20, P5 ;  /* 0x0000001423230207 */ /* 0x000fe20002800000 */
[----:B------:R-:W-:-:S06]  /*2480*/  IMAD.MOV.U32 R20, RZ, RZ, RZ ;  /* 0x000000ffff147224 */ /* 0x000fcc00078e00ff */
[----:B------:R-:W2:Y:S01]  /*2490*/  @P4 LDG.E.128 R20, desc[UR6][R24.64] ;  /* 0x0000000618144981 */ /* 0x000ea2000c1e1d00 */
[----:B------:R-:W-:Y:S02]  /*24a0*/  P2R R103, PR, RZ, 0x1 ;  /* 0x00000001ff677803 */ /* 0x000fe40000000000 */
[-C--:B------:R-:W-:Y:S02]  /*24b0*/  FSETP.GEU.AND P0, PT, R81, R28.reuse, PT ;  /* 0x0000001c5100720b */ /* 0x080fe40003f0e000 */
[----:B------:R-:W-:-:S11]  /*24c0*/  FSETP.NAN.AND P5, PT, R28, R28, PT ;  /* 0x0000001c1c00720b */ /* 0x000fd60003fa8000 */
[----:B------:R-:W-:Y:S02]  /*24d0*/  @P0 SEL R28, R28, R81, P5 ;  /* 0x000000511c1c0207 */ /* 0x000fe40002800000 */
[----:B------:R-:W-:Y:S02]  /*24e0*/  P2R R104, PR, RZ, 0x1 ;  /* 0x00000001ff687803 */ /* 0x000fe40000000000 */
[----:B------:R-:W-:Y:S02]  /*24f0*/  ISETP.NE.AND P0, PT, R106, RZ, PT ;  /* 0x000000ff6a00720c */ /* 0x000fe40003f05270 */
[----:B--2---:R-:W-:-:S04]  /*2500*/  SEL R30, R22, 0xff800000, P4 ;  /* 0xff800000161e7807 */ /* 0x004fc80002000000 */
[-C--:B------:R-:W-:Y:S02]  /*2510*/  FSETP.GEU.AND P5, PT, R35, R30.reuse, PT ;  /* 0x0000001e2300720b */ /* 0x080fe40003fae000 */
[----:B------:R-:W-:Y:S02]  /*2520*/  SEL R81, R20, 0xff800000, P4 ;  /* 0xff80000014517807 */ /* 0x000fe40002000000 */
[----:B------:R-:W-:Y:S02]  /*2530*/  SEL R21, R21, 0xff800000, P4 ;  /* 0xff80000015157807 */ /* 0x000fe40002000000 */
[----:B------:R-:W-:Y:S02]  /*2540*/  SEL R34, R23, 0xff800000, P4 ;  /* 0xff80000017227807 */ /* 0x000fe40002000000 */
[----:B------:R-:W-:Y:S02]  /*2550*/  FSETP.NAN.AND P4, PT, R30, R30, PT ;  /* 0x0000001e1e00720b */ /* 0x000fe40003f88000 */
[----:B------:R-:W-:-:S03]  /*2560*/  P2R R106, PR, RZ, 0x20 ;  /* 0x00000020ff6a7803 */ /* 0x000fc60000000000 */
[----:B------:R-:W-:Y:S02]  /*2570*/  @P5 SEL R30, R30, R35, P4 ;  /* 0x000000231e1e5207 */ /* 0x000fe40002000000 */
[-C--:B------:R-:W-:Y:S02]  /*2580*/  FSETP.GEU.AND P5, PT, R77, R34.reuse, PT ;  /* 0x000000224d00720b */ /* 0x080fe40003fae000 */
[----:B------:R-:W-:Y:S02]  /*2590*/  FSETP.NAN.AND P4, PT, R34, R34, PT ;  /* 0x000000222200720b */ /* 0x000fe40003f88000 */
[----:B------:R-:W-:-:S09]  /*25a0*/  P2R R108, PR, RZ, 0x20 ;  /* 0x00000020ff6c7803 */ /* 0x000fd20000000000 */
[----:B------:R-:W-:Y:S02]  /*25b0*/  @P5 SEL R34, R34, R77, P4 ;  /* 0x0000004d22225207 */ /* 0x000fe40002000000 */
[-C--:B------:R-:W-:Y:S02]  /*25c0*/  FSETP.GEU.AND P5, PT, R90, R81.reuse, PT ;  /* 0x000000515a00720b */ /* 0x080fe40003fae000 */
[----:B------:R-:W-:Y:S02]  /*25d0*/  FSETP.NAN.AND P4, PT, R81, R81, PT ;  /* 0x000000515100720b */ /* 0x000fe40003f88000 */
[----:B------:R-:W-:-:S09]  /*25e0*/  P2R R77, PR, RZ, 0x20 ;  /* 0x00000020ff4d7803 */ /* 0x000fd20000000000 */
[----:B------:R-:W-:Y:S02]  /*25f0*/  @P5 SEL R81, R81, R90, P4 ;  /* 0x0000005a51515207 */ /* 0x000fe40002000000 */
[-C--:B------:R-:W-:Y:S02]  /*2600*/  FSETP.GEU.AND P5, PT, R28, R21.reuse, PT ;  /* 0x000000151c00720b */ /* 0x080fe40003fae000 */
[----:B------:R-:W-:Y:S01]  /*2610*/  FSETP.NAN.AND P4, PT, R21, R21, PT ;  /* 0x000000151500720b */ /* 0x000fe20003f88000 */
[----:B------:R-:W-:-:S10]  /*2620*/  IMAD.MOV.U32 R20, RZ, RZ, RZ ;  /* 0x000000ffff147224 */ /* 0x000fd400078e00ff */
[----:B------:R-:W-:Y:S02]  /*2630*/  @P5 SEL R21, R21, R28, P4 ;  /* 0x0000001c15155207 */ /* 0x000fe40002000000 */
[----:B------:R-:W-:-:S13]  /*2640*/  ISETP.LT.U32.AND P4, PT, R7, 0xf, P3 ;  /* 0x0000000f0700780c */ /* 0x000fda0001f81070 */
[----:B------:R-:W2:Y:S01]  /*2650*/  @P4 LDG.E R20, desc[UR6][R26.64] ;  /* 0x000000061a144981 */ /* 0x000ea2000c1e1900 */
[----:B------:R-:W-:Y:S02]  /*2660*/  ISETP.NE.AND P6, PT, R66, RZ, PT ;  /* 0x000000ff4200720c */ /* 0x000fe40003fc5270 */
[----:B--2---:R-:W-:Y:S02]  /*2670*/  SEL R110, R20, 0xff800000, P4 ;  /* 0xff800000146e7807 */ /* 0x004fe40002000000 */
[----:B------:R-:W-:Y:S01]  /*2680*/  ISETP.GT.AND P4, PT, R17, RZ, P6 ;  /* 0x000000ff1100720c */ /* 0x000fe20003784270 */
[----:B------:R-:W-:-:S12]  /*2690*/  IMAD.MOV.U32 R20, RZ, RZ, RZ ;  /* 0x000000ffff147224 */ /* 0x000fd800078e00ff */
[----:B------:R-:W2:Y:S01]  /*26a0*/  @P4 LDG.E R20, desc[UR6][R32.64] ;  /* 0x0000000620144981 */ /* 0x000ea2000c1e1900 */
[----:B------:R-:W-:Y:S02]  /*26b0*/  P2R R90, PR, RZ, 0x20 ;  /* 0x00000020ff5a7803 */ /* 0x000fe40000000000 */
        /* <DEDUP_REMOVED lines=11> */
[----:B------:R-:W-:-:S13]  /*2770*/  ISETP.LT.U32.AND P4, PT, R12, 0x10, P3 ;  /* 0x000000100c00780c */ /* 0x000fda0001f81070 */
[----:B------:R-:W2:Y:S01]  /*2780*/  @P4 LDG.E R20, desc[UR6][R22.64] ;  /* 0x0000000616144981 */ /* 0x000ea2000c1e1900 */
[----:B------:R-:W-:Y:S02]  /*2790*/  VIADD R21, R5, 0xfffffff7 ;  /* 0xfffffff705157836 */ /* 0x000fe40000000000 */
[----:B------:R-:W-:Y:S01]  /*27a0*/  IMAD.MOV.U32 R32, RZ, RZ, RZ ;  /* 0x000000ffff207224 */ /* 0x000fe200078e00ff */
[----:B--2---:R-:W-:Y:S02]  /*27b0*/  SEL R35, R20, 0xff800000, P4 ;  /* 0xff80000014237807 */ /* 0x004fe40002000000 */
[----:B------:R-:W-:Y:S01]  /*27c0*/  ISETP.GT.AND P4, PT, R17, RZ, P0 ;  /* 0x000000ff1100720c */ /* 0x000fe20000784270 */
[----:B------:R-:W-:-:S12]  /*27d0*/  IMAD.WIDE R20, R21, 0x4, R2 ;  /* 0x0000000415147825 */ /* 0x000fd800078e0202 */
[----:B------:R-:W2:Y:S01]  /*27e0*/  @P4 LDG.E R32, desc[UR6][R20.64] ;  /* 0x0000000614204981 */ /* 0x000ea2000c1e1900 */
[----:B------:R-:W-:Y:S02]  /*27f0*/  P2R R111, PR, RZ, 0x20 ;  /* 0x00000020ff6f7803 */ /* 0x000fe40000000000 */
[----:B------:R-:W-:-:S04]  /*2800*/  FSETP.GEU.AND P5, PT, R34, R35, PT ;  /* 0x000000232200720b */ /* 0x000fc80003fae000 */
[----:B------:R-:W-:Y:S02]  /*2810*/  P2R R81, PR, RZ, 0x20 ;  /* 0x00000020ff517803 */ /* 0x000fe40000000000 */
[----:B--2---:R-:W-:Y:S02]  /*2820*/  SEL R33, R32, 0xff800000, P4 ;  /* 0xff80000020217807 */ /* 0x004fe40002000000 */
[----:B------:R-:W-:-:S05]  /*2830*/  FSETP.NAN.AND P4, PT, R35, R35, PT ;  /* 0x000000232300720b */ /* 0x000fca0003f88000 */
[----:B------:R-:W-:Y:S02]  /*2840*/  @P5 SEL R35, R35, R34, P4 ;  /* 0x0000002223235207 */ /* 0x000fe40002000000 */
[-C--:B------:R-:W-:Y:S02]  /*2850*/  FSETP.GEU.AND P5, PT, R30, R33.reuse, PT ;  /* 0x000000211e00720b */ /* 0x080fe40003fae000 */
[----:B------:R-:W-:-:S11]  /*2860*/  FSETP.NAN.AND P4, PT, R33, R33, PT ;  /* 0x000000212100720b */ /* 0x000fd60003f88000 */
[----:B------:R-:W-:Y:S02]  /*2870*/  @P5 SEL R33, R33, R30, P4 ;  /* 0x0000001e21215207 */ /* 0x000fe40002000000 */
[----:B------:R-:W-:-:S13]  /*2880*/  ISETP.LT.U32.AND P4, PT, R9, 0x10, P3 ;  /* 0x000000100900780c */ /* 0x000fda0001f81070 */
[----:B------:R-:W2:Y:S01]  /*2890*/  @P4 LDG.E.64 R114, desc[UR6][R22.64] ;  /* 0x0000000616724981 */ /* 0x000ea2000c1e1b00 */
[----:B------:R-:W-:Y:S02]  /*28a0*/  P2R R112, PR, RZ, 0x20 ;  /* 0x00000020ff707803 */ /* 0x000fe40000000000 */
[----:B------:R-:W-:Y:S02]  /*28b0*/  ISETP.NE.AND P6, PT, R64, RZ, PT ;  /* 0x000000ff4000720c */ /* 0x000fe40003fc5270 */
[----:B------:R-:W-:Y:S02]  /*28c0*/  CS2R R20, SRZ ;  /* 0x0000000000147805 */ /* 0x000fe4000001ff00 */
        /* <DEDUP_REMOVED lines=9> */
[----:B------:R-:W-:-:S13]  /*2960*/  ISETP.GT.AND P4, PT, R17, RZ, P6 ;  /* 0x000000ff1100720c */ /* 0x000fda0003784270 */
[----:B------:R-:W2:Y:S01]  /*2970*/  @P4 LDG.E.64 R20, desc[UR6][R26.64] ;  /* 0x000000061a144981 */ /* 0x000ea2000c1e1b00 */
[----:B------:R-:W-:Y:S02]  /*2980*/  ISETP.LT.U32.AND P3, PT, R6, 0xe, P3 ;  /* 0x0000000e0600780c */ /* 0x000fe40001f61070 */
[----:B------:R-:W-:Y:S02]  /*2990*/  P2R R114, PR, RZ, 0x20 ;  /* 0x00000020ff727803 */ /* 0x000fe40000000000 */
[----:B--2---:R-:W-:Y:S02]  /*29a0*/  SEL R33, R20, 0xff800000, P4 ;  /* 0xff80000014217807 */ /* 0x004fe40002000000 */
[----:B------:R-:W-:Y:S02]  /*29b0*/  SEL R35, R21, 0xff800000, P4 ;  /* 0xff80000015237807 */ /* 0x000fe40002000000 */
[----:B------:R-:W-:-:S06]  /*29c0*/  CS2R R20, SRZ ;  /* 0x0000000000147805 */ /* 0x000fcc000001ff00 */
[----:B------:R-:W2:Y:S01]  /*29d0*/  @P3 LDG.E.64 R20, desc[UR6][R24.64] ;  /* 0x0000000618143981 */ /* 0x000ea2000c1e1b00 */
[-C--:B------:R-:W-:Y:S02]  /*29e0*/  FSETP.GEU.AND P5, PT, R28, R33.reuse, PT ;  /* 0x000000211c00720b */ /* 0x080fe40003fae000 */
[----:B------:R-:W-:Y:S02]  /*29f0*/  FSETP.NAN.AND P4, PT, R33, R33, PT ;  /* 0x000000212100720b */ /* 0x000fe40003f88000 */
[----:B------:R-:W-:-:S09]  /*2a00*/  P2R R115, PR, RZ, 0x20 ;  /* 0x00000020ff737803 */ /* 0x000fd20000000000 */
[----:B------:R-:W-:Y:S02]  /*2a10*/  @P5 SEL R33, R33, R28, P4 ;  /* 0x0000001c21215207 */ /* 0x000fe40002000000 */
[-C--:B------:R-:W-:Y:S02]  /*2a20*/  FSETP.GEU.AND P5, PT, R110, R35.reuse, PT ;  /* 0x000000236e00720b */ /* 0x080fe40003fae000 */
[----:B------:R-:W-:Y:S02]  /*2a30*/  FSETP.NAN.AND P4, PT, R35, R35, PT ;  /* 0x000000232300720b */ /* 0x000fe40003f88000 */
[----:B------:R-:W-:-:S09]  /*2a40*/  P2R R116, PR, RZ, 0x20 ;  /* 0x00000020ff747803 */ /* 0x000fd20000000000 */
[----:B------:R-:W-:Y:S01]  /*2a50*/  @P5 SEL R35, R35, R110, P4 ;  /* 0x0000006e23235207 */ /* 0x000fe20002000000 */
[----:B------:R-:W-:Y:S01]  /*2a60*/  IMAD.WIDE R26, R29, 0x4, R2 ;  /* 0x000000041d1a7825 */ /* 0x000fe200078e0202 */
        /* <DEDUP_REMOVED lines=20> */
[----:B------:R-:W-:Y:S01]  /*2bb0*/  ISETP.GT.AND P3, PT, R6, RZ, P2 ;  /* 0x000000ff0600720c */ /* 0x000fe20001764270 */
[----:B------:R-:W-:-:S12]  /*2bc0*/  IMAD.MOV.U32 R20, RZ, RZ, RZ ;  /* 0x000000ffff147224 */ /* 0x000fd800078e00ff */
[----:B------:R-:W2:Y:S01]  /*2bd0*/  @P3 LDG.E R20, desc[UR6][R26.64+-0x4] ;  /* 0xfffffc061a143981 */ /* 0x000ea2000c1e1900 */
[----:B------:R-:W-:Y:S01]  /*2be0*/  IMAD.WIDE R28, R31, 0x4, R2 ;  /* 0x000000041f1c7825 */ /* 0x000fe200078e0202 */
[----:B--2---:R-:W-:Y:S02]  /*2bf0*/  SEL R30, R20, 0xff800000, P3 ;  /* 0xff800000141e7807 */ /* 0x004fe40001800000 */
[----:B------:R-:W-:Y:S01]  /*2c00*/  ISETP.GT.AND P3, PT, R16, RZ, P2 ;  /* 0x000000ff1000720c */ /* 0x000fe20001764270 */
[----:B------:R-:W-:-:S12]  /*2c10*/  IMAD.MOV.U32 R20, RZ, RZ, RZ ;  /* 0x000000ffff147224 */ /* 0x000fd800078e00ff */
[----:B------:R-:W2:Y:S01]  /*2c20*/  @P3 LDG.E R20, desc[UR6][R28.64+-0x4] ;  /* 0xfffffc061c143981 */ /* 0x000ea2000c1e1900 */
[----:B------:R-:W-:Y:S02]  /*2c30*/  P2R R117, PR, RZ, 0x10 ;  /* 0x00000010ff757803 */ /* 0x000fe40000000000 */
[----:B------:R-:W-:-:S04]  /*2c40*/  FSETP.GEU.AND P4, PT, R21, R30, PT ;  /* 0x0000001e1500720b */ /* 0x000fc80003f8e000 */
[----:B------:R-:W-:Y:S02]  /*2c50*/  P2R R118, PR, RZ, 0x10 ;  /* 0x00000010ff767803 */ /* 0x000fe40000000000 */
[----:B------:R-:W-:Y:S02]  /*2c60*/  LOP3.LUT R31, R17, R10, RZ, 0xfc, !PT ;  /* 0x0000000a111f7212 */ /* 0x000fe400078efcff */
[----:B------:R-:W-:Y:S01]  /*2c70*/  CS2R R22, SRZ ;  /* 0x0000000000167805 */ /* 0x000fe2000001ff00 */
[----:B------:R-:W-:Y:S01]  /*2c80*/  IMAD.WIDE R24, R5, 0x4, R2 ;  /* 0x0000000405187825 */ /* 0x000fe200078e0202 */
[----:B--2---:R-:W-:Y:S02]  /*2c90*/  SEL R122, R20, 0xff800000, P3 ;  /* 0xff800000147a7807 */ /* 0x004fe40001800000 */
[----:B------:R-:W-:-:S04]  /*2ca0*/  FSETP.NAN.AND P3, PT, R30, R30, PT ;  /* 0x0000001e1e00720b */ /* 0x000fc80003f68000 */
[----:B------:R-:W-:Y:S02]  /*2cb0*/  @P4 SEL R30, R30, R21, P3 ;  /* 0x000000151e1e4207 */ /* 0x000fe40001800000 */
[-C--:B------:R-:W-:Y:S02]  /*2cc0*/  FSETP.GEU.AND P4, PT, R119, R122.reuse, PT ;  /* 0x0000007a7700720b */ /* 0x080fe40003f8e000 */
[----:B------:R-:W-:Y:S02]  /*2cd0*/  FSETP.NAN.AND P3, PT, R122, R122, PT ;  /* 0x0000007a7a00720b */ /* 0x000fe40003f68000 */
[----:B------:R-:W-:Y:S02]  /*2ce0*/  P2R R120, PR, RZ, 0x10 ;  /* 0x00000010ff787803 */ /* 0x000fe40000000000 */
[----:B------:R-:W-:-:S07]  /*2cf0*/  CS2R R20, SRZ ;  /* 0x0000000000147805 */ /* 0x000fce000001ff00 */
[----:B------:R-:W-:Y:S02]  /*2d00*/  @P4 SEL R122, R122, R119, P3 ;  /* 0x000000777a7a4207 */ /* 0x000fe40001800000 */
[----:B------:R-:W-:-:S13]  /*2d10*/  ISETP.GT.AND P4, PT, R31, -0x1, PT ;  /* 0xffffffff1f00780c */ /* 0x000fda0003f84270 */
[----:B------:R-:W2:Y:S01]  /*2d20*/  @P4 LDG.E.128 R20, desc[UR6][R24.64] ;  /* 0x0000000618144981 */ /* 0x000ea2000c1e1d00 */
[----:B------:R-:W-:Y:S02]  /*2d30*/  P2R R110, PR, RZ, 0x20 ;  /* 0x00000020ff6e7803 */ /* 0x000fe40000000000 */
        /* <DEDUP_REMOVED lines=17> */
[----:B------:R-:W-:Y:S01]  /*2e50*/  FSETP.NAN.AND P3, PT, R21, R21, PT ;  /* 0x000000151500720b */ /* 0x000fe20003f68000 */
[----:B------:R-:W-:-:S10]  /*2e60*/  IMAD.MOV.U32 R20, RZ, RZ, RZ ;  /* 0x000000ffff147224 */ /* 0x000fd400078e00ff */
[----:B------:R-:W-:Y:S02]  /*2e70*/  @P5 SEL R21, R21, R126, P3 ;  /* 0x0000007e15155207 */ /* 0x000fe40001800000 */
[----:B------:R-:W-:-:S13]  /*2e80*/  ISETP.LT.U32.AND P3, PT, R18, 0xf, P2 ;  /* 0x0000000f1200780c */ /* 0x000fda0001761070 */
[----:B------:R-:W2:Y:S02]  /*2e90*/  @P3 LDG.E R20, desc[UR6][R14.64+0x4] ;  /* 0x000004060e143981 */ /* 0x000ea4000c1e1900 */
[----:B--2---:R-:W-:Y:S02]  /*2ea0*/  SEL R22, R20, 0xff800000, P3 ;  /* 0xff80000014167807 */ /* 0x004fe40001800000 */
[----:B------:R-:W-:Y:S01]  /*2eb0*/  ISETP.GT.AND P3, PT, R17, -0x1, P1 ;  /* 0xffffffff1100780c */ /* 0x000fe20000f64270 */
[----:B------:R-:W-:-:S12]  /*2ec0*/  IMAD.MOV.U32 R20, RZ, RZ, RZ ;  /* 0x000000ffff147224 */ /* 0x000fd800078e00ff */
[----:B------:R-:W2:Y:S01]  /*2ed0*/  @P3 LDG.E R20, desc[UR6][R14.64] ;  /* 0x000000060e143981 */ /* 0x000ea2000c1e1900 */
[----:B------:R-:W-:Y:S02]  /*2ee0*/  P2R R123, PR, RZ, 0x20 ;  /* 0x00000020ff7b7803 */ /* 0x000fe40000000000 */
[-C--:B------:R-:W-:Y:S02]  /*2ef0*/  FSETP.GEU.AND P5, PT, R21, R22.reuse, PT ;  /* 0x000000161500720b */ /* 0x080fe40003fae000 */
[----:B------:R-:W-:Y:S02]  /*2f00*/  ISETP.NE.AND P1, PT, R125, RZ, PT ;  /* 0x000000ff7d00720c */ /* 0x000fe40003f25270 */
[----:B------:R-:W-:Y:S02]  /*2f10*/  P2R R125, PR, RZ, 0x20 ;  /* 0x00000020ff7d7803 */ /* 0x000fe40000000000 */
[----:B--2---:R-:W-:Y:S02]  /*2f20*/  SEL R20, R20, 0xff800000, P3 ;  /* 0xff80000014147807 */ /* 0x004fe40001800000 */
[----:B------:R-:W-:-:S13]  /*2f30*/  FSETP.NAN.AND P3, PT, R22, R22, PT ;  /* 0x000000161600720b */ /* 0x000fda0003f68000 */
[----:B------:R-:W-:Y:S02]  /*2f40*/  @!P3 SEL R22, R22, R21, !P5 ;  /* 0x000000151616b207 */ /* 0x000fe40006800000 */
[-C--:B------:R-:W-:Y:S02]  /*2f50*/  FSETP.NAN.AND P3, PT, R20, R20.reuse, PT ;  /* 0x000000141400720b */ /* 0x080fe40003f68000 */
[----:B------:R-:W-:Y:S01]  /*2f60*/  FSETP.GEU.AND P5, PT, R23, R20, PT ;  /* 0x000000141700720b */ /* 0x000fe20003fae000 */
[----:B------:R-:W-:-:S10]  /*2f70*/  IMAD.MOV.U32 R21, RZ, RZ, RZ ;  /* 0x000000ffff157224 */ /* 0x000fd400078e00ff */
[----:B------:R-:W-:Y:S02]  /*2f80*/  @!P3 SEL R20, R20, R23, !P5 ;  /* 0x000000171414b207 */ /* 0x000fe40006800000 */
[----:B------:R-:W-:-:S13]  /*2f90*/  ISETP.LT.U32.AND P3, PT, R16, 0xf, P2 ;  /* 0x0000000f1000780c */ /* 0x000fda0001761070 */
[----:B------:R-:W2:Y:S01]  /*2fa0*/  @P3 LDG.E R21, desc[UR6][R28.64+0x4] ;  /* 0x000004061c153981 */ /* 0x000ea2000c1e1900 */
[----:B------:R-:W-:Y:S01]  /*2fb0*/  IMAD.MOV.U32 R14, RZ, RZ, RZ ;  /* 0x000000ffff0e7224 */ /* 0x000fe200078e00ff */
[----:B--2---:R-:W-:Y:S02]  /*2fc0*/  SEL R30, R21, 0xff800000, P3 ;  /* 0xff800000151e7807 */ /* 0x004fe40001800000 */
[----:B------:R-:W-:-:S13]  /*2fd0*/  ISETP.GT.AND P3, PT, R17, -0x1, P1 ;  /* 0xffffffff1100780c */ /* 0x000fda0000f64270 */
[----:B------:R-:W2:Y:S01]  /*2fe0*/  @P3 LDG.E R14, desc[UR6][R28.64] ;  /* 0x000000061c0e3981 */ /* 0x000ea2000c1e1900 */
[----:B------:R-:W-:Y:S02]  /*2ff0*/  P2R R124, PR, RZ, 0x20 ;  /* 0x00000020ff7c7803 */ /* 0x000fe40000000000 */
[-C--:B------:R-:W-:Y:S02]  /*3000*/  FSETP.GEU.AND P5, PT, R127, R30.reuse, PT ;  /* 0x0000001e7f00720b */ /* 0x080fe40003fae000 */
[----:B------:R-:W-:Y:S02]  /*3010*/  P2R R168, PR, RZ, 0x2 ;  /* 0x00000002ffa87803 */ /* 0x000fe40000000000 */
[----:B------:R-:W-:Y:S02]  /*3020*/  ISETP.NE.AND P6, PT, R82, RZ, PT ;  /* 0x000000ff5200720c */ /* 0x000fe40003fc5270 */
[----:B--2---:R-:W-:Y:S02]  /*3030*/  SEL R14, R14, 0xff800000, P3 ;  /* 0xff8000000e0e7807 */ /* 0x004fe40001800000 */
[----:B------:R-:W-:-:S02]  /*3040*/  FSETP.NAN.AND P3, PT, R30, R30, PT ;  /* 0x0000001e1e00720b */ /* 0x000fc40003f68000 */
[----:B------:R-:W-:-:S11]  /*3050*/  FSETP.GEU.AND P1, PT, R31, R14, PT ;  /* 0x0000000e1f00720b */ /* 0x000fd60003f2e000 */
[----:B------:R-:W-:Y:S02]  /*3060*/  @!P3 SEL R30, R30, R127, !P5 ;  /* 0x0000007f1e1eb207 */ /* 0x000fe40006800000 */
[----:B------:R-:W-:Y:S02]  /*3070*/  FSETP.NAN.AND P3, PT, R14, R14, PT ;  /* 0x0000000e0e00720b */ /* 0x000fe40003f68000 */
[----:B------:R-:W-:-:S11]  /*3080*/  CS2R R126, SRZ ;  /* 0x00000000007e7805 */ /* 0x000fd6000001ff00 */
[----:B------:R-:W-:Y:S02]  /*3090*/  @!P3 SEL R14, R14, R31, !P1 ;  /* 0x0000001f0e0eb207 */ /* 0x000fe40004800000 */
[----:B------:R-:W-:-:S13]  /*30a0*/  ISETP.GT.AND P3, PT, R17, -0x1, P6 ;  /* 0xffffffff1100780c */ /* 0x000fda0003764270 */
        /* <DEDUP_REMOVED lines=9> */
[----:B------:R-:W-:Y:S02]  /*3140*/  FSETP.NAN.AND P3, PT, R21, R21, PT ;  /* 0x000000151500720b */ /* 0x000fe40003f68000 */
[----:B------:R-:W-:-:S09]  /*3150*/  CS2R R22, SRZ ;  /* 0x0000000000167805 */ /* 0x000fd2000001ff00 */
[----:B------:R-:W-:Y:S02]  /*3160*/  @P1 SEL R21, R21, R20, P3 ;  /* 0x0000001415151207 */ /* 0x000fe40001800000 */
[----:B------:R-:W-:-:S13]  /*3170*/  ISETP.LT.U32.AND P3, PT, R6, 0xe, P2 ;  /* 0x0000000e0600780c */ /* 0x000fda0001761070 */
        /* <DEDUP_REMOVED lines=9> */
[-C--:B------:R-:W-:Y:S01]  /*3210*/  FSETP.GEU.AND P1, PT, R14, R31.reuse, PT ;  /* 0x0000001f0e00720b */ /* 0x080fe20003f2e000 */
[----:B------:R-:W-:Y:S01]  /*3220*/  VIADD R30, R17, 0x1 ;  /* 0x00000001111e7836 */ /* 0x000fe20000000000 */
[----:B------:R-:W-:Y:S01]  /*3230*/  FSETP.NAN.AND P3, PT, R31, R31, PT ;  /* 0x0000001f1f00720b */ /* 0x000fe20003f68000 */
[----:B------:R-:W-:-:S10]  /*3240*/  VIADD R23, R5, 0xe ;  /* 0x0000000e05177836 */ /* 0x000fd40000000000 */
[----:B------:R-:W-:Y:S02]  /*3250*/  @P1 SEL R31, R31, R14, P3 ;  /* 0x0000000e1f1f1207 */ /* 0x000fe40001800000 */
[----:B------:R-:W-:-:S04]  /*3260*/  ISETP.GE.U32.AND P3, PT, R30, 0x10, PT ;  /* 0x000000101e00780c */ /* 0x000fc80003f66070 */
[----:B------:R-:W-:Y:S02]  /*3270*/  ISETP.GT.AND P5, PT, R10, 0x1, !P3 ;  /* 0x000000010a00780c */ /* 0x000fe40005fa4270 */
[----:B------:R-:W-:Y:S01]  /*3280*/  CS2R R14, SRZ ;  /* 0x00000000000e7805 */ /* 0x000fe2000001ff00 */
[----:B------:R-:W-:-:S10]  /*3290*/  IMAD.WIDE R22, R23, 0x4, R2 ;  /* 0x0000000417167825 */ /* 0x000fd400078e0202 */
[----:B------:R-:W2:Y:S01]  /*32a0*/  @P5 LDG.E.64 R14, desc[UR6][R22.64] ;  /* 0x00000006160e5981 */ /* 0x000ea2000c1e1b00 */
[----:B------:R-:W-:Y:S02]  /*32b0*/  P2R R131, PR, RZ, 0x2 ;  /* 0x00000002ff837803 */ /* 0x000fe40000000000 */
[----:B--2---:R-:W-:-:S04]  /*32c0*/  SEL R14, R14, 0xff800000, P5 ;  /* 0xff8000000e0e7807 */ /* 0x004fc80002800000 */
[-C--:B------:R-:W-:Y:S02]  /*32d0*/  FSETP.GEU.AND P1, PT, R21, R14.reuse, PT ;  /* 0x0000000e1500720b */ /* 0x080fe40003f2e000 */
[----:B------:R-:W-:Y:S02]  /*32e0*/  FSETP.NAN.AND P6, PT, R14, R14, PT ;  /* 0x0000000e0e00720b */ /* 0x000fe40003fc8000 */
[----:B------:R-:W-:Y:S02]  /*32f0*/  SEL R158, R15, 0xff800000, P5 ;  /* 0xff8000000f9e7807 */ /* 0x000fe40002800000 */
[----:B------:R-:W-:Y:S01]  /*3300*/  ISETP.GT.AND P5, PT, R10, RZ, !P3 ;  /* 0x000000ff0a00720c */ /* 0x000fe20005fa4270 */
[----:B------:R-:W-:-:S06]  /*3310*/  IMAD.MOV.U32 R15, RZ, RZ, RZ ;  /* 0x000000ffff0f7224 */ /* 0x000fcc00078e00ff */
[----:B------:R-:W-:Y:S01]  /*3320*/  @P1 SEL R14, R14, R21, P6 ;  /* 0x000000150e0e1207 */ /* 0x000fe20003000000 */
[----:B------:R-:W-:-:S04]  /*3330*/  VIADD R21, R5, 0xf ;  /* 0x0000000f05157836 */ /* 0x000fc80000000000 */
[----:B------:R-:W-:-:S05]  /*3340*/  IMAD.WIDE R20, R21, 0x4, R2 ;  /* 0x0000000415147825 */ /* 0x000fca00078e0202 */
        /* <DEDUP_REMOVED lines=8> */
[----:B------:R-:W-:Y:S01]  /*33d0*/  FSETP.NAN.AND P5, PT, R167, R167, PT ;  /* 0x000000a7a700720b */ /* 0x000fe20003fa8000 */
[----:B------:R-:W-:-:S10]  /*33e0*/  IMAD.MOV.U32 R15, RZ, RZ, RZ ;  /* 0x000000ffff0f7224 */ /* 0x000fd400078e00ff */
[----:B------:R-:W-:Y:S02]  /*33f0*/  @P1 SEL R167, R167, R14, P5 ;  /* 0x0000000ea7a71207 */ /* 0x000fe40002800000 */
[----:B------:R-:W-:Y:S01]  /*3400*/  ISETP.GT.AND P5, PT, R13, 0x1, P2 ;  /* 0x000000010d00780c */ /* 0x000fe200017a4270 */
[----:B------:R-:W-:-:S12]  /*3410*/  IMAD.MOV.U32 R14, RZ, RZ, RZ ;  /* 0x000000ffff0e7224 */ /* 0x000fd800078e00ff */
[----:B------:R-:W2:Y:S01]  /*3420*/  @P5 LDG.E.64 R14, desc[UR6][R24.64+0x8] ;  /* 0x00000806180e5981 */ /* 0x000ea2000c1e1b00 */
[----:B------:R-:W-:Y:S01]  /*3430*/  IMAD.MOV.U32 R21, RZ, RZ, RZ ;  /* 0x000000ffff157224 */ /* 0x000fe200078e00ff */
[----:B------:R-:W-:Y:S02]  /*3440*/  P2R R133, PR, RZ, 0x2 ;  /* 0x00000002ff857803 */ /* 0x000fe40000000000 */
[----:B--2---:R-:W-:Y:S02]  /*3450*/  SEL R20, R15, 0xff800000, P5 ;  /* 0xff8000000f147807 */ /* 0x004fe40002800000 */
[----:B------:R-:W-:Y:S02]  /*3460*/  SEL R22, R14, 0xff800000, P5 ;  /* 0xff8000000e167807 */ /* 0x000fe40002800000 */
[----:B------:R-:W-:Y:S01]  /*3470*/  ISETP.GT.AND P5, PT, R7, RZ, P2 ;  /* 0x000000ff0700720c */ /* 0x000fe200017a4270 */
[----:B------:R-:W-:-:S12]  /*3480*/  IMAD.WIDE R14, R19, 0x4, R2 ;  /* 0x00000004130e7825 */ /* 0x000fd800078e0202 */
[----:B------:R-:W2:Y:S01]  /*3490*/  @P5 LDG.E R21, desc[UR6][R14.64+-0x4] ;  /* 0xfffffc060e155981 */ /* 0x000ea2000c1e1900 */
[-C--:B------:R-:W-:Y:S02]  /*34a0*/  FSETP.GEU.AND P1, PT, R35, R20.reuse, PT ;  /* 0x000000142300720b */ /* 0x080fe40003f2e000 */
[----:B------:R-:W-:Y:S02]  /*34b0*/  FSETP.NAN.AND P6, PT, R20, R20, PT ;  /* 0x000000141400720b */ /* 0x000fe40003fc8000 */
[----:B------:R-:W-:-:S09]  /*34c0*/  P2R R135, PR, RZ, 0x2 ;  /* 0x00000002ff877803 */ /* 0x000fd20000000000 */
[----:B------:R-:W-:Y:S02]  /*34d0*/  @P1 SEL R20, R20, R35, P6 ;  /* 0x0000002314141207 */ /* 0x000fe40003000000 */
        /* <DEDUP_REMOVED lines=38> */
[----:B------:R-:W-:Y:S02]  /*3740*/  FSETP.GEU.AND P1, PT, R19, R26, PT ;  /* 0x0000001a1300720b */ /* 0x000fe40003f2e000 */
[----:B------:R-:W-:Y:S02]  /*3750*/  CS2R R22, SRZ ;  /* 0x0000000000167805 */ /* 0x000fe4000001ff00 */
[----:B--2---:R-:W-:-:S04]  /*3760*/  SEL R28, R20, 0xff800000, P5 ;  /* 0xff800000141c7807 */ /* 0x004fc80002800000 */
[----:B------:R-:W-:Y:S02]  /*3770*/  FSETP.GEU.AND P6, PT, R21, R28, PT ;  /* 0x0000001c1500720b */ /* 0x000fe40003fce000 */
[----:B------:R-:W-:-:S04]  /*3780*/  FSETP.NAN.AND P5, PT, R26, R26, PT ;  /* 0x0000001a1a00720b */ /* 0x000fc80003fa8000 */
[----:B------:R-:W-:Y:S02]  /*3790*/  @P1 SEL R26, R26, R19, P5 ;  /* 0x000000131a1a1207 */ /* 0x000fe40002800000 */
[----:B------:R-:W-:-:S05]  /*37a0*/  FSETP.NAN.AND P5, PT, R28, R28, PT ;  /* 0x0000001c1c00720b */ /* 0x000fca0003fa8000 */
[----:B------:R-:W-:Y:S02]  /*37b0*/  @P6 SEL R28, R28, R21, P5 ;  /* 0x000000151c1c6207 */ /* 0x000fe40002800000 */
[----:B------:R-:W-:-:S06]  /*37c0*/  CS2R R20, SRZ ;  /* 0x0000000000147805 */ /* 0x000fcc000001ff00 */
[----:B------:R-:W2:Y:S01]  /*37d0*/  @P4 LDG.E.128 R20, desc[UR6][R24.64+0x10] ;  /* 0x0000100618144981 */ /* 0x000ea2000c1e1d00 */
[----:B------:R-:W-:Y:S02]  /*37e0*/  P2R R142, PR, RZ, 0x40 ;  /* 0x00000040ff8e7803 */ /* 0x000fe40000000000 */
[----:B--2---:R-:W-:Y:S02]  /*37f0*/  SEL R19, R22, 0xff800000, P4 ;  /* 0xff80000016137807 */ /* 0x004fe40002000000 */
[----:B------:R-:W-:Y:S02]  /*3800*/  SEL R23, R23, 0xff800000, P4 ;  /* 0xff80000017177807 */ /* 0x000fe40002000000 */
[----:B------:R-:W-:Y:S02]  /*3810*/  FSETP.GEU.AND P6, PT, R26, R19, PT ;  /* 0x000000131a00720b */ /* 0x000fe40003fce000 */
[----:B------:R-:W-:Y:S02]  /*3820*/  FSETP.GEU.AND P5, PT, R28, R23, PT ;  /* 0x000000171c00720b */ /* 0x000fe40003fae000 */
[----:B------:R-:W-:-:S02]  /*3830*/  SEL R22, R20, 0xff800000, P4 ;  /* 0xff80000014167807 */ /* 0x000fc40002000000 */
[----:B------:R-:W-:Y:S02]  /*3840*/  SEL R32, R21, 0xff800000, P4 ;  /* 0xff80000015207807 */ /* 0x000fe40002000000 */
[----:B------:R-:W-:-:S05]  /*3850*/  FSETP.NAN.AND P4, PT, R19, R19, PT ;  /* 0x000000131300720b */ /* 0x000fca0003f88000 */
[----:B------:R-:W-:Y:S02]  /*3860*/  @P6 SEL R19, R19, R26, P4 ;  /* 0x0000001a13136207 */ /* 0x000fe40002000000 */
[C---:B------:R-:W-:Y:S02]  /*3870*/  FSETP.NAN.AND P4, PT, R23.reuse, R23, PT ;  /* 0x000000171700720b */ /* 0x040fe40003f88000 */
[----:B------:R-:W-:Y:S02]  /*3880*/  P2R R144, PR, RZ, 0x20 ;  /* 0x00000020ff907803 */ /* 0x000fe40000000000 */
[----:B------:R-:W-:Y:S02]  /*3890*/  @P5 SEL R23, R23, R28, P4 ;  /* 0x0000001c17175207 */ /* 0x000fe40002000000 */
[-C--:B------:R-:W-:Y:S02]  /*38a0*/  FSETP.GEU.AND P5, PT, R27, R22.reuse, PT ;  /* 0x000000161b00720b */ /* 0x080fe40003fae000 */
[----:B------:R-:W-:-:S02]  /*38b0*/  FSETP.NAN.AND P4, PT, R22, R22, PT ;  /* 0x000000161600720b */ /* 0x000fc40003f88000 */
[----:B------:R-:W-:-:S09]  /*38c0*/  P2R R145, PR, RZ, 0x20 ;  /* 0x00000020ff917803 */ /* 0x000fd20000000000 */
[----:B------:R-:W-:Y:S02]  /*38d0*/  @P5 SEL R22, R22, R27, P4 ;  /* 0x0000001b16165207 */ /* 0x000fe40002000000 */
[-C--:B------:R-:W-:Y:S02]  /*38e0*/  FSETP.GEU.AND P5, PT, R29, R32.reuse, PT ;  /* 0x000000201d00720b */ /* 0x080fe40003fae000 */
[----:B------:R-:W-:Y:S01]  /*38f0*/  FSETP.NAN.AND P4, PT, R32, R32, PT ;  /* 0x000000202000720b */ /* 0x000fe20003f88000 */
[----:B------:R-:W-:Y:S02]  /*3900*/  VIADD R21, R5, 0x8 ;  /* 0x0000000805157836 */ /* 0x000fe40000000000 */
[----:B------:R-:W-:-:S08]  /*3910*/  IMAD.MOV.U32 R26, RZ, RZ, RZ ;  /* 0x000000ffff1a7224 */ /* 0x000fd000078e00ff */
[----:B------:R-:W-:Y:S02]  /*3920*/  @P5 SEL R32, R32, R29, P4 ;  /* 0x0000001d20205207 */ /* 0x000fe40002000000 */
[----:B------:R-:W-:Y:S01]  /*3930*/  ISETP.LT.U32.AND P4, PT, R12, 0x10, P2 ;  /* 0x000000100c00780c */ /* 0x000fe20001781070 */
[----:B------:R-:W-:-:S12]  /*3940*/  IMAD.WIDE R20, R21, 0x4, R2 ;  /* 0x0000000415147825 */ /* 0x000fd800078e0202 */
[----:B------:R-:W2:Y:S01]  /*3950*/  @P4 LDG.E R26, desc[UR6][R20.64] ;  /* 0x00000006141a4981 */ /* 0x000ea2000c1e1900 */
[----:B------:R-:W-:Y:S02]  /*3960*/  P2R R141, PR, RZ, 0x2 ;  /* 0x00000002ff8d7803 */ /* 0x000fe40000000000 */
[----:B------:R-:W-:Y:S02]  /*3970*/  ISETP.NE.AND P1, PT, R66, RZ, PT ;  /* 0x000000ff4200720c */ /* 0x000fe40003f25270 */
[----:B--2---:R-:W-:Y:S02]  /*3980*/  SEL R28, R26, 0xff800000, P4 ;  /* 0xff8000001a1c7807 */ /* 0x004fe40002000000 */
[----:B------:R-:W-:Y:S01]  /*3990*/  ISETP.GT.AND P4, PT, R17, -0x1, P1 ;  /* 0xffffffff1100780c */ /* 0x000fe20000f84270 */
[----:B------:R-:W-:-:S12]  /*39a0*/  IMAD.MOV.U32 R26, RZ, RZ, RZ ;  /* 0x000000ffff1a7224 */ /* 0x000fd800078e00ff */
[----:B------:R-:W2:Y:S01]  /*39b0*/  @P4 LDG.E R26, desc[UR6][R14.64] ;  /* 0x000000060e1a4981 */ /* 0x000ea2000c1e1900 */
[----:B------:R-:W-:Y:S02]  /*39c0*/  FSETP.GEU.AND P1, PT, R23, R28, PT ;  /* 0x0000001c1700720b */ /* 0x000fe40003f2e000 */
[----:B------:R-:W-:Y:S02]  /*39d0*/  P2R R146, PR, RZ, 0x20 ;  /* 0x00000020ff927803 */ /* 0x000fe40000000000 */
[----:B--2---:R-:W-:-:S04]  /*39e0*/  SEL R27, R26, 0xff800000, P4 ;  /* 0xff8000001a1b7807 */ /* 0x004fc80002000000 */
[----:B------:R-:W-:Y:S02]  /*39f0*/  FSETP.GEU.AND P5, PT, R22, R27, PT ;  /* 0x0000001b1600720b */ /* 0x000fe40003fae000 */
[----:B------:R-:W-:-:S04]  /*3a00*/  FSETP.NAN.AND P4, PT, R28, R28, PT ;  /* 0x0000001c1c00720b */ /* 0x000fc80003f88000 */
[----:B------:R-:W-:Y:S02]  /*3a10*/  @P1 SEL R28, R28, R23, P4 ;  /* 0x000000171c1c1207 */ /* 0x000fe40002000000 */
[----:B------:R-:W-:-:S05]  /*3a20*/  FSETP.NAN.AND P4, PT, R27, R27, PT ;  /* 0x0000001b1b00720b */ /* 0x000fca0003f88000 */
[----:B------:R-:W-:Y:S02]  /*3a30*/  @P5 SEL R27, R27, R22, P4 ;  /* 0x000000161b1b5207 */ /* 0x000fe40002000000 */
[----:B------:R-:W-:Y:S01]  /*3a40*/  ISETP.LT.U32.AND P4, PT, R7, 0xf, P2 ;  /* 0x0000000f0700780c */ /* 0x000fe20001781070 */
[----:B------:R-:W-:-:S12]  /*3a50*/  IMAD.MOV.U32 R22, RZ, RZ, RZ ;  /* 0x000000ffff167224 */ /* 0x000fd800078e00ff */
[----:B------:R1:W2:Y:S01]  /*3a60*/  @P4 LDG.E R22, desc[UR6][R14.64+0x4] ;  /* 0x000004060e164981 */ /* 0x0002a2000c1e1900 */
[----:B------:R-:W-:Y:S01]  /*3a70*/  ISETP.LT.U32.AND P2, PT, R9, 0x10, P2 ;  /* 0x000000100900780c */ /* 0x000fe20001741070 */
[----:B-1----:R-:W-:Y:S02]  /*3a80*/  IMAD.MOV.U32 R14, RZ, RZ, RZ ;  /* 0x000000ffff0e7224 */ /* 0x002fe400078e00ff */
[----:B------:R-:W-:-:S10]  /*3a90*/  IMAD.MOV.U32 R15, RZ, RZ, RZ ;  /* 0x000000ffff0f7224 */ /* 0x000fd400078e00ff */
[----:B------:R-:W3:Y:S01]  /*3aa0*/  @P2 LDG.E.64 R14, desc[UR6][R20.64] ;  /* 0x00000006140e2981 */ /* 0x000ee2000c1e1b00 */
[----:B--2---:R-:W-:Y:S02]  /*3ab0*/  SEL R23, R22, 0xff800000, P4 ;  /* 0xff80000016177807 */ /* 0x004fe40002000000 */
[----:B------:R-:W-:Y:S01]  /*3ac0*/  ISETP.GT.AND P4, PT, R17, -0x1, P0 ;  /* 0xffffffff1100780c */ /* 0x000fe20000784270 */
[----:B------:R-:W-:-:S12]  /*3ad0*/  IMAD.MOV.U32 R22, RZ, RZ, RZ ;  /* 0x000000ffff167224 */ /* 0x000fd800078e00ff */
[----:B------:R-:W2:Y:S01]  /*3ae0*/  @P4 LDG.E R22, desc[UR6][R24.64+0x1c] ;  /* 0x00001c0618164981 */ /* 0x000ea2000c1e1900 */
[----:B------:R-:W-:Y:S02]  /*3af0*/  P2R R148, PR, RZ, 0x20 ;  /* 0x00000020ff947803 */ /* 0x000fe40000000000 */
[----:B------:R-:W-:-:S04]  /*3b00*/  FSETP.GEU.AND P5, PT, R32, R23, PT ;  /* 0x000000172000720b */ /* 0x000fc80003fae000 */
[----:B------:R-:W-:Y:S02]  /*3b10*/  P2R R149, PR, RZ, 0x20 ;  /* 0x00000020ff957803 */ /* 0x000fe40000000000 */
[----:B---3--:R-:W-:Y:S02]  /*3b20*/  SEL R155, R15, 0xff800000, P2 ;  /* 0xff8000000f9b7807 */ /* 0x008fe40001000000 */
[----:B------:R-:W-:Y:S02]  /*3b30*/  SEL R35, R14, 0xff800000, P2 ;  /* 0xff8000000e237807 */ /* 0x000fe40001000000 */
[----:B------:R-:W-:Y:S02]  /*3b40*/  FSETP.NAN.AND P2, PT, R155, R155, PT ;  /* 0x0000009b9b00720b */ /* 0x000fe40003f48000 */
[----:B------:R-:W-:Y:S02]  /*3b50*/  P2R R147, PR, RZ, 0x2 ;  /* 0x00000002ff937803 */ /* 0x000fe40000000000 */
[----:B------:R-:W-:Y:S01]  /*3b60*/  ISETP.NE.AND P1, PT, R64, RZ, PT ;  /* 0x000000ff4000720c */ /* 0x000fe20003f25270 */
[----:B------:R-:W-:-:S02]  /*3b70*/  IMAD.MOV.U32 R14, RZ, RZ, RZ ;  /* 0x000000ffff0e7224 */ /* 0x000fc400078e00ff */
[----:B------:R-:W-:Y:S01]  /*3b80*/  IMAD.MOV.U32 R15, RZ, RZ, RZ ;  /* 0x000000ffff0f7224 */ /* 0x000fe200078e00ff */
[----:B--2---:R-:W-:Y:S02]  /*3b90*/  SEL R22, R22, 0xff800000, P4 ;  /* 0xff80000016167807 */ /* 0x004fe40002000000 */
[----:B------:R-:W-:-:S04]  /*3ba0*/  FSETP.NAN.AND P4, PT, R23, R23, PT ;  /* 0x000000171700720b */ /* 0x000fc80003f88000 */
[----:B------:R-:W-:Y:S02]  /*3bb0*/  @P5 SEL R23, R23, R32, P4 ;  /* 0x0000002017175207 */ /* 0x000fe40002000000 */
[-C--:B------:R-:W-:Y:S02]  /*3bc0*/  FSETP.GEU.AND P5, PT, R19, R22.reuse, PT ;  /* 0x000000161300720b */ /* 0x080fe40003fae000 */
[----:B------:R-:W-:Y:S02]  /*3bd0*/  FSETP.NAN.AND P4, PT, R22, R22, PT ;  /* 0x000000161600720b */ /* 0x000fe40003f88000 */
[----:B------:R-:W-:-:S09]  /*3be0*/  P2R R150, PR, RZ, 0x20 ;  /* 0x00000020ff967803 */ /* 0x000fd20000000000 */
[----:B------:R-:W-:Y:S02]  /*3bf0*/  @P5 SEL R22, R22, R19, P4 ;  /* 0x0000001316165207 */ /* 0x000fe40002000000 */
[----:B------:R-:W-:Y:S02]  /*3c00*/  FSETP.GEU.AND P5, PT, R28, R155, PT ;  /* 0x0000009b1c00720b */ /* 0x000fe40003fae000 */
[----:B------:R-:W-:-:S11]  /*3c10*/  FSETP.GEU.AND P4, PT, R22, R35, PT ;  /* 0x000000231600720b */ /* 0x000fd60003f8e000 */
[----:B------:R-:W-:Y:S02]  /*3c20*/  @P5 SEL R155, R155, R28, P2 ;  /* 0x0000001c9b9b5207 */ /* 0x000fe40001000000 */
[----:B------:R-:W-:-:S04]  /*3c30*/  FSETP.NAN.AND P2, PT, R35, R35, PT ;  /* 0x000000232300720b */ /* 0x000fc80003f48000 */
[----:B------:R-:W-:Y:S02]  /*3c40*/  @P4 SEL R35, R35, R22, P2 ;  /* 0x0000001623234207 */ /* 0x000fe40001000000 */
[----:B------:R-:W-:-:S13]  /*3c50*/  ISETP.GT.AND P2, PT, R17, -0x1, P1 ;  /* 0xffffffff1100780c */ /* 0x000fda0000f44270 */
[----:B------:R-:W2:Y:S01]  /*3c60*/  @P2 LDG.E.64 R14, desc[UR6][R24.64+0x18] ;  /* 0x00001806180e2981 */ /* 0x000ea2000c1e1b00 */
        /* <DEDUP_REMOVED lines=9> */
[----:B------:R-:W-:-:S10]  /*3d00*/  VIADD R15, R5, 0x12 ;  /* 0x00000012050f7836 */ /* 0x000fd40000000000 */
[----:B------:R-:W-:Y:S02]  /*3d10*/  @P1 SEL R22, R22, R27, P2 ;  /* 0x0000001b16161207 */ /* 0x000fe40001000000 */
[----:B------:R-:W-:Y:S01]  /*3d20*/  ISETP.GT.AND P2, PT, R13, 0x1, !P3 ;  /* 0x000000010d00780c */ /* 0x000fe20005f44270 */
[----:B------:R-:W-:-:S12]  /*3d30*/  IMAD.WIDE R14, R15, 0x4, R2 ;  /* 0x000000040f0e7825 */ /* 0x000fd800078e0202 */
[----:B------:R-:W2:Y:S01]  /*3d40*/  @P2 LDG.E.64 R20, desc[UR6][R14.64] ;  /* 0x000000060e142981 */ /* 0x000ea2000c1e1b00 */
[----:B------:R-:W-:Y:S02]  /*3d50*/  VIADD R25, R5, 0x13 ;  /* 0x0000001305197836 */ /* 0x000fe40000000000 */
[----:B------:R-:W-:Y:S02]  /*3d60*/  IMAD.MOV.U32 R32, RZ, RZ, RZ ;  /* 0x000000ffff207224 */ /* 0x000fe400078e00ff */
[----:B------:R-:W-:Y:S01]  /*3d70*/  IMAD.WIDE R24, R25, 0x4, R2 ;  /* 0x0000000419187825 */ /* 0x000fe200078e0202 */
[----:B------:R-:W-:Y:S02]  /*3d80*/  P2R R156, PR, RZ, 0x2 ;  /* 0x00000002ff9c7803 */ /* 0x000fe40000000000 */
[----:B--2---:R-:W-:Y:S02]  /*3d90*/  SEL R19, R20, 0xff800000, P2 ;  /* 0xff80000014137807 */ /* 0x004fe40001000000 */
[----:B------:R-:W-:-:S02]  /*3da0*/  SEL R165, R21, 0xff800000, P2 ;  /* 0xff80000015a57807 */ /* 0x000fc40001000000 */
[----:B------:R-:W-:-:S13]  /*3db0*/  ISETP.GT.AND P2, PT, R13, RZ, !P3 ;  /* 0x000000ff0d00720c */ /* 0x000fda0005f44270 */
[----:B------:R-:W2:Y:S01]  /*3dc0*/  @P2 LDG.E R32, desc[UR6][R24.64] ;  /* 0x0000000618202981 */ /* 0x000ea2000c1e1900 */
[-C--:B------:R-:W-:Y:S02]  /*3dd0*/  FSETP.GEU.AND P1, PT, R22, R19.reuse, PT ;  /* 0x000000131600720b */ /* 0x080fe40003f2e000 */
[----:B------:R-:W-:Y:S02]  /*3de0*/  P2R R153, PR, RZ, 0x10 ;  /* 0x00000010ff997803 */ /* 0x000fe40000000000 */
[----:B------:R-:W-:Y:S02]  /*3df0*/  FSETP.NAN.AND P4, PT, R19, R19, PT ;  /* 0x000000131300720b */ /* 0x000fe40003f88000 */
[----:B------:R-:W-:-:S07]  /*3e00*/  P2R R157, PR, RZ, 0x2 ;  /* 0x00000002ff9d7803 */ /* 0x000fce0000000000 */
[----:B------:R-:W-:Y:S02]  /*3e10*/  @P1 SEL R19, R19, R22, P4 ;  /* 0x0000001613131207 */ /* 0x000fe40002000000 */
[----:B------:R-:W-:-:S04]  /*3e20*/  FSETP.GEU.AND P1, PT, R26, R165, PT ;  /* 0x000000a51a00720b */ /* 0x000fc80003f2e000 */
[----:B------:R-:W-:Y:S01]  /*3e30*/  P2R R159, PR, RZ, 0x2 ;  /* 0x00000002ff9f7803 */ /* 0x000fe20000000000 */
[----:B------:R-:W-:Y:S01]  /*3e40*/  VIADD R27, R5, 0x10 ;  /* 0x00000010051b7836 */ /* 0x000fe20000000000 */
[----:B------:R-:W-:Y:S02]  /*3e50*/  CS2R R20, SRZ ;  /* 0x0000000000147805 */ /* 0x000fe4000001ff00 */
[----:B--2---:R-:W-:Y:S02]  /*3e60*/  SEL R32, R32, 0xff800000, P2 ;  /* 0xff80000020207807 */ /* 0x004fe40001000000 */
[----:B------:R-:W-:-:S04]  /*3e70*/  FSETP.NAN.AND P2, PT, R165, R165, PT ;  /* 0x000000a5a500720b */ /* 0x000fc80003f48000 */
[----:B------:R-:W-:Y:S02]  /*3e80*/  @P1 SEL R165, R165, R26, P2 ;  /* 0x0000001aa5a51207 */ /* 0x000fe40001000000 */
[-C--:B------:R-:W-:Y:S02]  /*3e90*/  FSETP.GEU.AND P1, PT, R19, R32.reuse, PT ;  /* 0x000000201300720b */ /* 0x080fe40003f2e000 */
[----:B------:R-:W-:Y:S01]  /*3ea0*/  FSETP.NAN.AND P2, PT, R32, R32, PT ;  /* 0x000000202000720b */ /* 0x000fe20003f48000 */
[----:B------:R-:W-:-:S10]  /*3eb0*/  IMAD.WIDE R26, R27, 0x4, R2 ;  /* 0x000000041b1a7825 */ /* 0x000fd400078e0202 */
[----:B------:R-:W-:Y:S02]  /*3ec0*/  @P1 SEL R32, R32, R19, P2 ;  /* 0x0000001320201207 */ /* 0x000fe40001000000 */
[----:B------:R-:W-:-:S13]  /*3ed0*/  ISETP.GT.AND P2, PT, R6, 0x1, !P3 ;  /* 0x000000010600780c */ /* 0x000fda0005f44270 */
[----:B------:R-:W2:Y:S01]  /*3ee0*/  @P2 LDG.E.64 R20, desc[UR6][R26.64] ;  /* 0x000000061a142981 */ /* 0x000ea2000c1e1b00 */
[----:B------:R-:W-:Y:S01]  /*3ef0*/  IMAD.MOV.U32 R19, RZ, RZ, RZ ;  /* 0x000000ffff137224 */ /* 0x000fe200078e00ff */
[----:B------:R-:W-:Y:S02]  /*3f00*/  P2R R160, PR, RZ, 0x2 ;  /* 0x00000002ffa07803 */ /* 0x000fe40000000000 */
[----:B--2---:R-:W-:Y:S02]  /*3f10*/  SEL R22, R21, 0xff800000, P2 ;  /* 0xff80000015167807 */ /* 0x004fe40001000000 */
[----:B------:R-:W-:Y:S02]  /*3f20*/  SEL R20, R20, 0xff800000, P2 ;  /* 0xff80000014147807 */ /* 0x000fe40001000000 */
[----:B------:R-:W-:-:S13]  /*3f30*/  ISETP.GT.AND P2, PT, R16, RZ, !P3 ;  /* 0x000000ff1000720c */ /* 0x000fda0005f44270 */
        /* <DEDUP_REMOVED lines=16> */
[----:B------:R-:W-:-:S13]  /*4040*/  ISETP.GT.AND P2, PT, R6, RZ, !P3 ;  /* 0x000000ff0600720c */ /* 0x000fda0005f44270 */
[----:B------:R-:W2:Y:S02]  /*4050*/  @P2 LDG.E R19, desc[UR6][R28.64] ;  /* 0x000000061c132981 */ /* 0x000ea4000c1e1900 */
[----:B--2---:R-:W-:Y:S02]  /*4060*/  SEL R31, R19, 0xff800000, P2 ;  /* 0xff800000131f7807 */ /* 0x004fe40001000000 */
[----:B------:R-:W-:Y:S01]  /*4070*/  ISETP.GT.AND P2, PT, R18, RZ, !P3 ;  /* 0x000000ff1200720c */ /* 0x000fe20005f44270 */
[----:B------:R-:W-:-:S12]  /*4080*/  IMAD.MOV.U32 R19, RZ, RZ, RZ ;  /* 0x000000ffff137224 */ /* 0x000fd800078e00ff */
[----:B------:R-:W2:Y:S01]  /*4090*/  @P2 LDG.E R19, desc[UR6][R26.64] ;  /* 0x000000061a132981 */ /* 0x000ea2000c1e1900 */
[----:B------:R-:W-:Y:S02]  /*40a0*/  P2R R162, PR, RZ, 0x2 ;  /* 0x00000002ffa27803 */ /* 0x000fe40000000000 */
[----:B------:R-:W-:-:S04]  /*40b0*/  FSETP.GEU.AND P1, PT, R20, R31, PT ;  /* 0x0000001f1400720b */ /* 0x000fc80003f2e000 */
[----:B------:R-:W-:Y:S02]  /*40c0*/  P2R R163, PR, RZ, 0x2 ;  /* 0x00000002ffa37803 */ /* 0x000fe40000000000 */
[----:B------:R-:W-:Y:S02]  /*40d0*/  CS2R R22, SRZ ;  /* 0x0000000000167805 */ /* 0x000fe4000001ff00 */
[----:B--2---:R-:W-:Y:S02]  /*40e0*/  SEL R19, R19, 0xff800000, P2 ;  /* 0xff80000013137807 */ /* 0x004fe40001000000 */
[----:B------:R-:W-:-:S04]  /*40f0*/  FSETP.NAN.AND P2, PT, R31, R31, PT ;  /* 0x0000001f1f00720b */ /* 0x000fc80003f48000 */
[----:B------:R-:W-:Y:S02]  /*4100*/  @P1 SEL R31, R31, R20, P2 ;  /* 0x000000141f1f1207 */ /* 0x000fe40001000000 */
[-C--:B------:R-:W-:Y:S02]  /*4110*/  FSETP.GEU.AND P1, PT, R158, R19.reuse, PT ;  /* 0x000000139e00720b */ /* 0x080fe40003f2e000 */
[----:B------:R-:W-:Y:S02]  /*4120*/  FSETP.NAN.AND P2, PT, R19, R19, PT ;  /* 0x000000131300720b */ /* 0x000fe40003f48000 */
[----:B------:R-:W-:-:S09]  /*4130*/  CS2R R20, SRZ ;  /* 0x0000000000147805 */ /* 0x000fd2000001ff00 */
[----:B------:R-:W-:Y:S02]  /*4140*/  @P1 SEL R19, R19, R158, P2 ;  /* 0x0000009e13131207 */ /* 0x000fe40001000000 */
[----:B------:R-:W-:-:S13]  /*4150*/  ISETP.GT.AND P2, PT, R10, -0x1, !P3 ;  /* 0xffffffff0a00780c */ /* 0x000fda0005f44270 */
[----:B------:R-:W2:Y:S01]  /*4160*/  @P2 LDG.E.128 R20, desc[UR6][R26.64] ;  /* 0x000000061a142981 */ /* 0x000ea2000c1e1d00 */
[----:B------:R-:W-:Y:S02]  /*4170*/  P2R R164, PR, RZ, 0x2 ;  /* 0x00000002ffa47803 */ /* 0x000fe40000000000 */
[----:B------:R-:W-:Y:S02]  /*4180*/  P2R R152, PR, RZ, 0x20 ;  /* 0x00000020ff987803 */ /* 0x000fe40000000000 */
[----:B------:R-:W-:Y:S02]  /*4190*/  ISETP.NE.AND P5, PT, R88, RZ, PT ;  /* 0x000000ff5800720c */ /* 0x000fe40003fa5270 */
        /* <DEDUP_REMOVED lines=16> */
[----:B------:R-:W2:Y:S01]  /*42a0*/  @P4 LDG.E R19, desc[UR6][R28.64] ;  /* 0x000000061c134981 */ /* 0x000ea2000c1e1900 */
[----:B------:R-:W-:-:S04]  /*42b0*/  SEL R22, R22, 0xff800000, P2 ;  /* 0xff80000016167807 */ /* 0x000fc80001000000 */
        /* <DEDUP_REMOVED lines=9> */
[----:B------:R-:W-:-:S13]  /*4350*/  ISETP.LT.U32.AND P4, PT, R18, 0xf, !P3 ;  /* 0x0000000f1200780c */ /* 0x000fda0005f81070 */
[----:B------:R-:W2:Y:S01]  /*4360*/  @P4 LDG.E R19, desc[UR6][R14.64] ;  /* 0x000000060e134981 */ /* 0x000ea2000c1e1900 */
[----:B------:R-:W-:Y:S02]  /*4370*/  P2R R167, PR, RZ, 0x2 ;  /* 0x00000002ffa77803 */ /* 0x000fe40000000000 */
[----:B------:R-:W-:Y:S02]  /*4380*/  ISETP.NE.AND P1, PT, R168, RZ, PT ;  /* 0x000000ffa800720c */ /* 0x000fe40003f25270 */
[----:B--2---:R-:W-:Y:S02]  /*4390*/  SEL R29, R19, 0xff800000, P4 ;  /* 0xff800000131d7807 */ /* 0x004fe40002000000 */
[----:B------:R-:W-:Y:S01]  /*43a0*/  ISETP.LT.U32.AND P4, PT, R30, 0x10, P1 ;  /* 0x000000101e00780c */ /* 0x000fe20000f81070 */
[----:B------:R-:W-:-:S12]  /*43b0*/  IMAD.MOV.U32 R19, RZ, RZ, RZ ;  /* 0x000000ffff137224 */ /* 0x000fd800078e00ff */
[----:B------:R-:W2:Y:S01]  /*43c0*/  @P4 LDG.E R19, desc[UR6][R24.64] ;  /* 0x0000000618134981 */ /* 0x000ea2000c1e1900 */
[----:B------:R-:W-:Y:S02]  /*43d0*/  P2R R168, PR, RZ, 0x20 ;  /* 0x00000020ffa87803 */ /* 0x000fe40000000000 */
[----:B------:R-:W-:Y:S02]  /*43e0*/  FSETP.GEU.AND P5, PT, R34, R29, PT ;  /* 0x0000001d2200720b */ /* 0x000fe40003fae000 */
[----:B------:R-:W-:Y:S02]  /*43f0*/  P2R R183, PR, RZ, 0x2 ;  /* 0x00000002ffb77803 */ /* 0x000fe40000000000 */
[----:B------:R-:W-:Y:S02]  /*4400*/  P2R R143, PR, RZ, 0x40 ;  /* 0x00000040ff8f7803 */ /* 0x000fe40000000000 */
[----:B------:R-:W-:Y:S02]  /*4410*/  ISETP.NE.AND P6, PT, R82, RZ, PT ;  /* 0x000000ff5200720c */ /* 0x000fe40003fc5270 */
[----:B------:R-:W-:-:S02]  /*4420*/  CS2R R20, SRZ ;  /* 0x0000000000147805 */ /* 0x000fc4000001ff00 */
[----:B--2---:R-:W-:-:S04]  /*4430*/  SEL R19, R19, 0xff800000, P4 ;  /* 0xff80000013137807 */ /* 0x004fc80002000000 */
[----:B------:R-:W-:Y:S02]  /*4440*/  FSETP.GEU.AND P1, PT, R22, R19, PT ;  /* 0x000000131600720b */ /* 0x000fe40003f2e000 */
[----:B------:R-:W-:-:S04]  /*4450*/  FSETP.NAN.AND P4, PT, R29, R29, PT ;  /* 0x0000001d1d00720b */ /* 0x000fc80003f88000 */
[----:B------:R-:W-:Y:S02]  /*4460*/  @P5 SEL R29, R29, R34, P4 ;  /* 0x000000221d1d5207 */ /* 0x000fe40002000000 */
[----:B------:R-:W-:-:S05]  /*4470*/  FSETP.NAN.AND P4, PT, R19, R19, PT ;  /* 0x000000131300720b */ /* 0x000fca0003f88000 */
[----:B------:R-:W-:Y:S02]  /*4480*/  @P1 SEL R19, R19, R22, P4 ;  /* 0x0000001613131207 */ /* 0x000fe40002000000 */
[----:B------:R-:W-:-:S13]  /*4490*/  ISETP.LT.U32.AND P4, PT, R30, 0x10, P6 ;  /* 0x000000101e00780c */ /* 0x000fda0003781070 */
[----:B------:R1:W2:Y:S01]  /*44a0*/  @P4 LDG.E.64 R20, desc[UR6][R14.64] ;  /* 0x000000060e144981 */ /* 0x0002a2000c1e1b00 */
[----:B------:R-:W-:Y:S01]  /*44b0*/  P2R R171, PR, RZ, 0x2 ;  /* 0x00000002ffab7803 */ /* 0x000fe20000000000 */
[----:B------:R-:W-:-:S05]  /*44c0*/  VIADD R31, R17, 0x2 ;  /* 0x00000002111f7836 */ /* 0x000fca0000000000 */
[----:B------:R-:W-:Y:S01]  /*44d0*/  ISETP.GE.U32.AND P6, PT, R31, 0x10, PT ;  /* 0x000000101f00780c */ /* 0x000fe20003fc6070 */
[----:B-1----:R-:W-:Y:S02]  /*44e0*/  IMAD.MOV.U32 R14, RZ, RZ, RZ ;  /* 0x000000ffff0e7224 */ /* 0x002fe400078e00ff */
[----:B------:R-:W-:Y:S01]  /*44f0*/  IMAD.MOV.U32 R15, RZ, RZ, RZ ;  /* 0x000000ffff0f7224 */ /* 0x000fe200078e00ff */
        /* <DEDUP_REMOVED lines=13> */
[----:B------:R-:W-:Y:S01]  /*45d0*/  P2R R172, PR, RZ, 0x2 ;  /* 0x00000002ffac7803 */ /* 0x000fe20000000000 */
        /* <DEDUP_REMOVED lines=11> */
[----:B------:R-:W-:Y:S01]  /*4690*/  ISETP.GT.AND P4, PT, R10, RZ, !P6 ;  /* 0x000000ff0a00720c */ /* 0x000fe20007784270 */
[----:B------:R-:W-:-:S12]  /*46a0*/  IMAD.WIDE R14, R15, 0x4, R2 ;  /* 0x000000040f0e7825 */ /* 0x000fd800078e0202 */
[----:B------:R-:W2:Y:S01]  /*46b0*/  @P4 LDG.E R33, desc[UR6][R14.64] ;  /* 0x000000060e214981 */ /* 0x000ea2000c1e1900 */
[----:B------:R-:W-:Y:S02]  /*46c0*/  VIADD R25, R5, 0x14 ;  /* 0x0000001405197836 */ /* 0x000fe40000000000 */
[----:B------:R-:W-:Y:S02]  /*46d0*/  IMAD.MOV.U32 R28, RZ, RZ, RZ ;  /* 0x000000ffff1c7224 */ /* 0x000fe400078e00ff */
[----:B------:R-:W-:Y:S01]  /*46e0*/  IMAD.WIDE R24, R25, 0x4, R2 ;  /* 0x0000000419187825 */ /* 0x000fe200078e0202 */
[----:B--2---:R-:W-:Y:S02]  /*46f0*/  SEL R33, R33, 0xff800000, P4 ;  /* 0xff80000021217807 */ /* 0x004fe40002000000 */
[----:B------:R-:W-:-:S13]  /*4700*/  ISETP.LT.U32.AND P4, PT, R16, 0xf, !P3 ;  /* 0x0000000f1000780c */ /* 0x000fda0005f81070 */
[----:B------:R-:W2:Y:S01]  /*4710*/  @P4 LDG.E R28, desc[UR6][R24.64] ;  /* 0x00000006181c4981 */ /* 0x000ea2000c1e1900 */
[----:B------:R-:W-:Y:S02]  /*4720*/  P2R R175, PR, RZ, 0x2 ;  /* 0x00000002ffaf7803 */ /* 0x000fe40000000000 */
[----:B------:R-:W-:-:S04]  /*4730*/  FSETP.GEU.AND P1, PT, R26, R33, PT ;  /* 0x000000211a00720b */ /* 0x000fc80003f2e000 */
[----:B------:R-:W-:Y:S01]  /*4740*/  P2R R176, PR, RZ, 0x2 ;  /* 0x00000002ffb07803 */ /* 0x000fe20000000000 */
[----:B------:R-:W-:Y:S02]  /*4750*/  IMAD.MOV.U32 R14, RZ, RZ, RZ ;  /* 0x000000ffff0e7224 */ /* 0x000fe400078e00ff */
[----:B------:R-:W-:Y:S01]  /*4760*/  IMAD.MOV.U32 R15, RZ, RZ, RZ ;  /* 0x000000ffff0f7224 */ /* 0x000fe200078e00ff */
[----:B--2---:R-:W-:Y:S02]  /*4770*/  SEL R28, R28, 0xff800000, P4 ;  /* 0xff8000001c1c7807 */ /* 0x004fe40002000000 */
[----:B------:R-:W-:-:S04]  /*4780*/  FSETP.NAN.AND P4, PT, R33, R33, PT ;  /* 0x000000212100720b */ /* 0x000fc80003f88000 */
[----:B------:R-:W-:Y:S02]  /*4790*/  @P1 SEL R33, R33, R26, P4 ;  /* 0x0000001a21211207 */ /* 0x000fe40002000000 */
[-C--:B------:R-:W-:Y:S02]  /*47a0*/  FSETP.GEU.AND P1, PT, R23, R28.reuse, PT ;  /* 0x0000001c1700720b */ /* 0x080fe40003f2e000 */
[----:B------:R-:W-:-:S11]  /*47b0*/  FSETP.NAN.AND P4, PT, R28, R28, PT ;  /* 0x0000001c1c00720b */ /* 0x000fd60003f88000 */
[----:B------:R-:W-:Y:S02]  /*47c0*/  @P1 SEL R28, R28, R23, P4 ;  /* 0x000000171c1c1207 */ /* 0x000fe40002000000 */
[----:B------:R-:W-:-:S13]  /*47d0*/  ISETP.GT.AND P4, PT, R8, 0x1, !P3 ;  /* 0x000000010800780c */ /* 0x000fda0005f84270 */
[----:B------:R-:W2:Y:S01]  /*47e0*/  @P4 LDG.E.64 R14, desc[UR6][R24.64] ;  /* 0x00000006180e4981 */ /* 0x000ea2000c1e1b00 */
[----:B------:R-:W-:Y:S01]  /*47f0*/  IMAD.MOV.U32 R21, RZ, RZ, RZ ;  /* 0x000000ffff157224 */ /* 0x000fe200078e00ff */
[----:B------:R-:W-:Y:S02]  /*4800*/  P2R R177, PR, RZ, 0x2 ;  /* 0x00000002ffb17803 */ /* 0x000fe40000000000 */
[----:B--2---:R-:W-:Y:S02]  /*4810*/  SEL R22, R15, 0xff800000, P4 ;  /* 0xff8000000f167807 */ /* 0x004fe40002000000 */
[----:B------:R-:W-:Y:S02]  /*4820*/  SEL R20, R14, 0xff800000, P4 ;  /* 0xff8000000e147807 */ /* 0x000fe40002000000 */
[----:B------:R-:W-:Y:S01]  /*4830*/  ISETP.GT.AND P4, PT, R11, RZ, !P3 ;  /* 0x000000ff0b00720c */ /* 0x000fe20005f84270 */
        /* <DEDUP_REMOVED lines=36> */
[----:B------:R-:W-:Y:S02]  /*4a80*/  FSETP.NAN.AND P4, PT, R34, R34, PT ;  /* 0x000000222200720b */ /* 0x000fe40003f88000 */
[----:B------:R-:W-:-:S09]  /*4a90*/  P2R R182, PR, RZ, 0x2 ;  /* 0x00000002ffb67803 */ /* 0x000fd20000000000 */
[----:B------:R-:W-:Y:S02]  /*4aa0*/  @P1 SEL R34, R34, R165, P4 ;  /* 0x000000a522221207 */ /* 0x000fe40002000000 */
        /* <DEDUP_REMOVED lines=21> */
[----:B------:R-:W-:-:S13]  /*4c00*/  ISETP.LT.U32.AND P2, PT, R7, 0xf, !P3 ;  /* 0x0000000f0700780c */ /* 0x000fda0005f41070 */
[----:B------:R-:W2:Y:S02]  /*4c10*/  @P2 LDG.E R20, desc[UR6][R14.64] ;  /* 0x000000060e142981 */ /* 0x000ea4000c1e1900 */
[----:B--2---:R-:W-:Y:S02]  /*4c20*/  SEL R188, R20, 0xff800000, P2 ;  /* 0xff80000014bc7807 */ /* 0x004fe40001000000 */
[----:B------:R-:W-:Y:S01]  /*4c30*/  ISETP.LT.U32.AND P2, PT, R30, 0x10, P5 ;  /* 0x000000101e00780c */ /* 0x000fe20002f41070 */
[----:B------:R-:W-:-:S12]  /*4c40*/  IMAD.MOV.U32 R20, RZ, RZ, RZ ;  /* 0x000000ffff147224 */ /* 0x000fd800078e00ff */
[----:B------:R-:W2:Y:S01]  /*4c50*/  @P2 LDG.E R20, desc[UR6][R26.64] ;  /* 0x000000061a142981 */ /* 0x000ea2000c1e1900 */
[----:B------:R-:W-:Y:S02]  /*4c60*/  P2R R186, PR, RZ, 0x2 ;  /* 0x00000002ffba7803 */ /* 0x000fe40000000000 */
[----:B------:R-:W-:-:S04]  /*4c70*/  FSETP.GEU.AND P1, PT, R21, R188, PT ;  /* 0x000000bc1500720b */ /* 0x000fc80003f2e000 */
[----:B------:R-:W-:Y:S02]  /*4c80*/  P2R R187, PR, RZ, 0x2 ;  /* 0x00000002ffbb7803 */ /* 0x000fe40000000000 */
[----:B------:R-:W-:Y:S01]  /*4c90*/  LOP3.LUT R23, R30, R12, RZ, 0xfc, !PT ;  /* 0x0000000c1e177212 */ /* 0x000fe200078efcff */
[----:B------:R-:W-:Y:S01]  /*4ca0*/  IMAD.MOV.U32 R29, RZ, RZ, RZ ;  /* 0x000000ffff1d7224 */ /* 0x000fe200078e00ff */
[----:B--2---:R-:W-:Y:S02]  /*4cb0*/  SEL R184, R20, 0xff800000, P2 ;  /* 0xff80000014b87807 */ /* 0x004fe40001000000 */
[----:B------:R-:W-:-:S04]  /*4cc0*/  FSETP.NAN.AND P2, PT, R188, R188, PT ;  /* 0x000000bcbc00720b */ /* 0x000fc80003f48000 */
[----:B------:R-:W-:Y:S02]  /*4cd0*/  @P1 SEL R188, R188, R21, P2 ;  /* 0x00000015bcbc1207 */ /* 0x000fe40001000000 */
[-C--:B------:R-:W-:Y:S02]  /*4ce0*/  FSETP.GEU.AND P1, PT, R35, R184.reuse, PT ;  /* 0x000000b82300720b */ /* 0x080fe40003f2e000 */
[----:B------:R-:W-:Y:S01]  /*4cf0*/  FSETP.NAN.AND P2, PT, R184, R184, PT ;  /* 0x000000b8b800720b */ /* 0x000fe20003f48000 */
[----:B------:R-:W-:-:S10]  /*4d00*/  VIADD R21, R5, 0x18 ;  /* 0x0000001805157836 */ /* 0x000fd40000000000 */
[----:B------:R-:W-:Y:S02]  /*4d10*/  @P1 SEL R184, R184, R35, P2 ;  /* 0x00000023b8b81207 */ /* 0x000fe40001000000 */
[----:B------:R-:W-:Y:S01]  /*4d20*/  ISETP.GE.U32.AND P2, PT, R23, 0x10, PT ;  /* 0x000000101700780c */ /* 0x000fe20003f46070 */
[----:B------:R-:W-:-:S12]  /*4d30*/  IMAD.WIDE R20, R21, 0x4, R2 ;  /* 0x0000000415147825 */ /* 0x000fd800078e0202 */
[----:B------:R-:W2:Y:S01]  /*4d40*/  @!P2 LDG.E R29, desc[UR6][R20.64] ;  /* 0x00000006141da981 */ /* 0x000ea2000c1e1900 */
[----:B------:R-:W-:Y:S02]  /*4d50*/  VIADD R27, R5, 0x17 ;  /* 0x00000017051b7836 */ /* 0x000fe40000000000 */
[----:B------:R-:W-:Y:S02]  /*4d60*/  IMAD.MOV.U32 R23, RZ, RZ, RZ ;  /* 0x000000ffff177224 */ /* 0x000fe400078e00ff */
[----:B------:R-:W-:Y:S01]  /*4d70*/  IMAD.WIDE R26, R27, 0x4, R2 ;  /* 0x000000041b1a7825 */ /* 0x000fe200078e0202 */
[----:B--2---:R-:W-:Y:S02]  /*4d80*/  SEL R35, R29, 0xff800000, !P2 ;  /* 0xff8000001d237807 */ /* 0x004fe40005000000 */
[----:B------:R-:W-:-:S13]  /*4d90*/  ISETP.LT.U32.AND P2, PT, R30, 0x10, P0 ;  /* 0x000000101e00780c */ /* 0x000fda0000741070 */
[----:B------:R-:W2:Y:S01]  /*4da0*/  @P2 LDG.E R23, desc[UR6][R26.64] ;  /* 0x000000061a172981 */ /* 0x000ea2000c1e1900 */
[----:B------:R-:W-:-:S04]  /*4db0*/  FSETP.GEU.AND P4, PT, R66, R35, PT ;  /* 0x000000234200720b */ /* 0x000fc80003f8e000 */
[----:B------:R-:W-:Y:S02]  /*4dc0*/  P2R R190, PR, RZ, 0x10 ;  /* 0x00000010ffbe7803 */ /* 0x000fe40000000000 */
[----:B------:R-:W-:Y:S02]  /*4dd0*/  LOP3.LUT R32, R30, R9, RZ, 0xfc, !PT ;  /* 0x000000091e207212 */ /* 0x000fe400078efcff */
[----:B--2---:R-:W-:Y:S02]  /*4de0*/  SEL R29, R23, 0xff800000, P2 ;  /* 0xff800000171d7807 */ /* 0x004fe40001000000 */
[----:B------:R-:W-:-:S04]  /*4df0*/  FSETP.NAN.AND P2, PT, R35, R35, PT ;  /* 0x000000232300720b */ /* 0x000fc80003f48000 */
[----:B------:R-:W-:Y:S02]  /*4e00*/  @P4 SEL R35, R35, R66, P2 ;  /* 0x0000004223234207 */ /* 0x000fe40001000000 */
[-C--:B------:R-:W-:Y:S02]  /*4e10*/  FSETP.GEU.AND P4, PT, R22, R29.reuse, PT ;  /* 0x0000001d1600720b */ /* 0x080fe40003f8e000 */
[----:B------:R-:W-:Y:S01]  /*4e20*/  FSETP.NAN.AND P2, PT, R29, R29, PT ;  /* 0x0000001d1d00720b */ /* 0x000fe20003f48000 */
[----:B------:R-:W-:-:S10]  /*4e30*/  IMAD.MOV.U32 R23, RZ, RZ, RZ ;  /* 0x000000ffff177224 */ /* 0x000fd400078e00ff */
[----:B------:R-:W-:Y:S02]  /*4e40*/  @P4 SEL R29, R29, R22, P2 ;  /* 0x000000161d1d4207 */ /* 0x000fe40001000000 */
[----:B------:R-:W-:Y:S01]  /*4e50*/  ISETP.GE.U32.AND P2, PT, R32, 0x10, PT ;  /* 0x000000102000780c */ /* 0x000fe20003f46070 */
[----:B------:R-:W-:-:S12]  /*4e60*/  IMAD.MOV.U32 R22, RZ, RZ, RZ ;  /* 0x000000ffff167224 */ /* 0x000fd800078e00ff */
[----:B------:R-:W2:Y:S01]  /*4e70*/  @!P2 LDG.E.64 R22, desc[UR6][R20.64] ;  /* 0x000000061416a981 */ /* 0x000ea2000c1e1b00 */
[----:B------:R-:W-:Y:S02]  /*4e80*/  P2R R66, PR, RZ, 0x10 ;  /* 0x00000010ff427803 */ /* 0x000fe40000000000 */
[----:B------:R-:W-:Y:S02]  /*4e90*/  P2R R189, PR, RZ, 0x2 ;  /* 0x00000002ffbd7803 */ /* 0x000fe40000000000 */
[----:B------:R-:W-:Y:S02]  /*4ea0*/  ISETP.NE.AND P1, PT, R64, RZ, PT ;  /* 0x000000ff4000720c */ /* 0x000fe40003f25270 */
[----:B--2---:R-:W-:-:S04]  /*4eb0*/  SEL R34, R22, 0xff800000, !P2 ;  /* 0xff80000016227807 */ /* 0x004fc80005000000 */
[-C--:B------:R-:W-:Y:S02]  /*4ec0*/  FSETP.GEU.AND P4, PT, R29, R34.reuse, PT ;  /* 0x000000221d00720b */ /* 0x080fe40003f8e000 */
[----:B------:R-:W-:Y:S02]  /*4ed0*/  SEL R32, R23, 0xff800000, !P2 ;  /* 0xff80000017207807 */ /* 0x000fe40005000000 */
[----:B------:R-:W-:Y:S02]  /*4ee0*/  FSETP.NAN.AND P2, PT, R34, R34, PT ;  /* 0x000000222200720b */ /* 0x000fe40003f48000 */
[----:B------:R-:W-:-:S07]  /*4ef0*/  P2R R191, PR, RZ, 0x10 ;  /* 0x00000010ffbf7803 */ /* 0x000fce0000000000 */
[----:B------:R-:W-:Y:S02]  /*4f00*/  @P4 SEL R34, R34, R29, P2 ;  /* 0x0000001d22224207 */ /* 0x000fe40001000000 */
[-C--:B------:R-:W-:Y:S02]  /*4f10*/  FSETP.GEU.AND P4, PT, R35, R32.reuse, PT ;  /* 0x000000202300720b */ /* 0x080fe40003f8e000 */
[----:B------:R-:W-:Y:S01]  /*4f20*/  FSETP.NAN.AND P2, PT, R32, R32, PT ;  /* 0x000000202000720b */ /* 0x000fe20003f48000 */
[----:B------:R-:W-:Y:S02]  /*4f30*/  IMAD.MOV.U32 R22, RZ, RZ, RZ ;  /* 0x000000ffff167224 */ /* 0x000fe400078e00ff */
[----:B------:R-:W-:-:S08]  /*4f40*/  IMAD.MOV.U32 R23, RZ, RZ, RZ ;  /* 0x000000ffff177224 */ /* 0x000fd000078e00ff */
[----:B------:R-:W-:Y:S02]  /*4f50*/  @P4 SEL R32, R32, R35, P2 ;  /* 0x0000002320204207 */ /* 0x000fe40001000000 */
[----:B------:R-:W-:-:S13]  /*4f60*/  ISETP.LT.U32.AND P2, PT, R30, 0x10, P1 ;  /* 0x000000101e00780c */ /* 0x000fda0000f41070 */
[----:B------:R1:W2:Y:S01]  /*4f70*/  @P2 LDG.E.64 R22, desc[UR6][R14.64] ;  /* 0x000000060e162981 */ /* 0x0002a2000c1e1b00 */
[----:B------:R-:W-:Y:S01]  /*4f80*/  VIADD R29, R5, 0x22 ;  /* 0x00000022051d7836 */ /* 0x000fe20000000000 */
[----:B------:R-:W-:-:S03]  /*4f90*/  CS2R R20, SRZ ;  /* 0x0000000000147805 */ /* 0x000fc6000001ff00 */
[----:B-1----:R-:W-:Y:S01]  /*4fa0*/  IMAD.WIDE R14, R29, 0x4, R2 ;  /* 0x000000041d0e7825 */ /* 0x002fe200078e0202 */
        /* <DEDUP_REMOVED lines=9> */
[----:B------:R-:W-:-:S13]  /*5040*/  ISETP.GT.AND P2, PT, R13, 0x1, !P6 ;  /* 0x000000010d00780c */ /* 0x000fda0007744270 */
[----:B------:R-:W2:Y:S01]  /*5050*/  @P2 LDG.E.64 R20, desc[UR6][R14.64] ;  /* 0x000000060e142981 */ /* 0x000ea2000c1e1b00 */
[----:B------:R-:W-:Y:S02]  /*5060*/  P2R R184, PR, RZ, 0x2 ;  /* 0x00000002ffb87803 */ /* 0x000fe40000000000 */
        /* <DEDUP_REMOVED lines=14> */
[----:B------:R-:W-:Y:S02]  /*5150*/  ISETP.LT.U32.AND P3, PT, R6, 0xe, !P3 ;  /* 0x0000000e0600780c */ /* 0x000fe40005f61070 */
[----:B--2---:R-:W-:Y:S02]  /*5160*/  SEL R13, R21, 0xff800000, P2 ;  /* 0xff800000150d7807 */ /* 0x004fe40001000000 */
[----:B------:R-:W-:-:S04]  /*5170*/  FSETP.NAN.AND P2, PT, R30, R30, PT ;  /* 0x0000001e1e00720b */ /* 0x000fc80003f48000 */
[----:B------:R-:W-:Y:S02]  /*5180*/  @P1 SEL R30, R30, R23, P2 ;  /* 0x000000171e1e1207 */ /* 0x000fe40001000000 */
[-C--:B------:R-:W-:Y:S02]  /*5190*/  FSETP.GEU.AND P1, PT, R20, R13.reuse, PT ;  /* 0x0000000d1400720b */ /* 0x080fe40003f2e000 */
[----:B------:R-:W-:Y:S01]  /*51a0*/  FSETP.NAN.AND P2, PT, R13, R13, PT ;  /* 0x0000000d0d00720b */ /* 0x000fe20003f48000 */
[----:B------:R-:W-:-:S10]  /*51b0*/  IMAD.MOV.U32 R21, RZ, RZ, RZ ;  /* 0x000000ffff157224 */ /* 0x000fd400078e00ff */
[----:B------:R-:W-:Y:S01]  /*51c0*/  @P1 SEL R13, R13, R20, P2 ;  /* 0x000000140d0d1207 */ /* 0x000fe20001000000 */
[----:B------:R-:W-:-:S06]  /*51d0*/  IMAD.MOV.U32 R20, RZ, RZ, RZ ;  /* 0x000000ffff147224 */ /* 0x000fcc00078e00ff */
[----:B------:R-:W2:Y:S01]  /*51e0*/  @P3 LDG.E.64 R20, desc[UR6][R24.64] ;  /* 0x0000000618143981 */ /* 0x000ea2000c1e1b00 */
        /* <DEDUP_REMOVED lines=8> */
[----:B------:R-:W-:Y:S01]  /*5270*/  FSETP.NAN.AND P2, PT, R22, R22, PT ;  /* 0x000000161600720b */ /* 0x000fe20003f48000 */
[----:B------:R-:W-:Y:S02]  /*5280*/  IMAD.MOV.U32 R20, RZ, RZ, RZ ;  /* 0x000000ffff147224 */ /* 0x000fe400078e00ff */
[----:B------:R-:W-:-:S08]  /*5290*/  IMAD.MOV.U32 R21, RZ, RZ, RZ ;  /* 0x000000ffff157224 */ /* 0x000fd000078e00ff */
[----:B------:R-:W-:Y:S02]  /*52a0*/  @P1 SEL R22, R22, R19, P2 ;  /* 0x0000001316161207 */ /* 0x000fe40001000000 */
[----:B------:R-:W-:Y:S01]  /*52b0*/  ISETP.GT.AND P2, PT, R6, 0x1, !P6 ;  /* 0x000000010600780c */ /* 0x000fe20007744270 */
[----:B------:R-:W-:-:S04]  /*52c0*/  VIADD R19, R5, 0x20 ;  /* 0x0000002005137836 */ /* 0x000fc80000000000 */
[----:B------:R-:W-:-:S08]  /*52d0*/  IMAD.WIDE R24, R19, 0x4, R2 ;  /* 0x0000000413187825 */ /* 0x000fd000078e0202 */
[----:B------:R-:W2:Y:S01]  /*52e0*/  @P2 LDG.E.64 R20, desc[UR6][R24.64] ;  /* 0x0000000618142981 */ /* 0x000ea2000c1e1b00 */
[----:B------:R-:W-:-:S04]  /*52f0*/  VIADD R29, R5, 0x21 ;  /* 0x00000021051d7836 */ /* 0x000fc80000000000 */
[----:B------:R-:W-:Y:S01]  /*5300*/  IMAD.WIDE R28, R29, 0x4, R2 ;  /* 0x000000041d1c7825 */ /* 0x000fe200078e0202 */
[----:B------:R-:W-:Y:S02]  /*5310*/  P2R R198, PR, RZ, 0x2 ;  /* 0x00000002ffc67803 */ /* 0x000fe40000000000 */
[----:B--2---:R-:W-:Y:S02]  /*5320*/  SEL R19, R20, 0xff800000, P2 ;  /* 0xff80000014137807 */ /* 0x004fe40001000000 */
[----:B------:R-:W-:Y:S02]  /*5330*/  SEL R20, R21, 0xff800000, P2 ;  /* 0xff80000015147807 */ /* 0x000fe40001000000 */
[----:B------:R-:W-:Y:S01]  /*5340*/  ISETP.GT.AND P2, PT, R6, RZ, !P6 ;  /* 0x000000ff0600720c */ /* 0x000fe20007744270 */
        /* <DEDUP_REMOVED lines=14> */
[----:B------:R-:W-:Y:S01]  /*5430*/  ISETP.GT.AND P2, PT, R16, RZ, !P6 ;  /* 0x000000ff1000720c */ /* 0x000fe20007744270 */
[----:B------:R-:W-:-:S12]  /*5440*/  IMAD.MOV.U32 R19, RZ, RZ, RZ ;  /* 0x000000ffff137224 */ /* 0x000fd800078e00ff */
[----:B------:R-:W2:Y:S02]  /*5450*/  @P2 LDG.E R19, desc[UR6][R14.64] ;  /* 0x000000060e132981 */ /* 0x000ea4000c1e1900 */
[----:B--2---:R-:W-:Y:S02]  /*5460*/  SEL R35, R19, 0xff800000, P2 ;  /* 0xff80000013237807 */ /* 0x004fe40001000000 */
[----:B------:R-:W-:Y:S01]  /*5470*/  ISETP.GT.AND P2, PT, R18, RZ, !P6 ;  /* 0x000000ff1200720c */ /* 0x000fe20007744270 */
[----:B------:R-:W-:-:S12]  /*5480*/  IMAD.MOV.U32 R19, RZ, RZ, RZ ;  /* 0x000000ffff137224 */ /* 0x000fd800078e00ff */
[----:B------:R-:W2:Y:S01]  /*5490*/  @P2 LDG.E R19, desc[UR6][R24.64] ;  /* 0x0000000618132981 */ /* 0x000ea2000c1e1900 */
[----:B------:R-:W-:Y:S02]  /*54a0*/  P2R R201, PR, RZ, 0x2 ;  /* 0x00000002ffc97803 */ /* 0x000fe40000000000 */
[----:B------:R-:W-:Y:S02]  /*54b0*/  FSETP.GEU.AND P1, PT, R20, R35, PT ;  /* 0x000000231400720b */ /* 0x000fe40003f2e000 */
[----:B------:R-:W-:Y:S02]  /*54c0*/  ISETP.NE.AND P4, PT, R88, RZ, PT ;  /* 0x000000ff5800720c */ /* 0x000fe40003f85270 */
[----:B------:R-:W-:Y:S01]  /*54d0*/  P2R R202, PR, RZ, 0x2 ;  /* 0x00000002ffca7803 */ /* 0x000fe20000000000 */
[----:B------:R-:W-:Y:S02]  /*54e0*/  IMAD.MOV.U32 R21, RZ, RZ, RZ ;  /* 0x000000ffff157224 */ /* 0x000fe400078e00ff */
[----:B------:R-:W-:-:S02]  /*54f0*/  IMAD.MOV.U32 R22, RZ, RZ, RZ ;  /* 0x000000ffff167224 */ /* 0x000fc400078e00ff */
[----:B------:R-:W-:Y:S01]  /*5500*/  IMAD.MOV.U32 R23, RZ, RZ, RZ ;  /* 0x000000ffff177224 */ /* 0x000fe200078e00ff */
[----:B--2---:R-:W-:Y:S02]  /*5510*/  SEL R88, R19, 0xff800000, P2 ;  /* 0xff80000013587807 */ /* 0x004fe40001000000 */
[----:B------:R-:W-:-:S04]  /*5520*/  FSETP.NAN.AND P2, PT, R35, R35, PT ;  /* 0x000000232300720b */ /* 0x000fc80003f48000 */
[----:B------:R-:W-:Y:S02]  /*5530*/  @P1 SEL R35, R35, R20, P2 ;  /* 0x0000001423231207 */ /* 0x000fe40001000000 */
[-C--:B------:R-:W-:Y:S02]  /*5540*/  FSETP.GEU.AND P1, PT, R17, R88.reuse, PT ;  /* 0x000000581100720b */ /* 0x080fe40003f2e000 */
[----:B------:R-:W-:Y:S01]  /*5550*/  FSETP.NAN.AND P2, PT, R88, R88, PT ;  /* 0x000000585800720b */ /* 0x000fe20003f48000 */
[----:B------:R-:W-:-:S10]  /*5560*/  IMAD.MOV.U32 R20, RZ, RZ, RZ ;  /* 0x000000ffff147224 */ /* 0x000fd400078e00ff */
[----:B------:R-:W-:Y:S02]  /*5570*/  @P1 SEL R88, R88, R17, P2 ;  /* 0x0000001158581207 */ /* 0x000fe40001000000 */
[----:B------:R-:W-:-:S13]  /*5580*/  ISETP.GT.AND P2, PT, R10, -0x1, !P6 ;  /* 0xffffffff0a00780c */ /* 0x000fda0007744270 */
        /* <DEDUP_REMOVED lines=20> */
[----:B------:R-:W-:Y:S01]  /*56d0*/  P2R R206, PR, RZ, 0x2 ;  /* 0x00000002ffce7803 */ /* 0x000fe20000000000 */
[----:B------:R-:W-:-:S08]  /*56e0*/  IMAD.MOV.U32 R35, RZ, RZ, RZ ;  /* 0x000000ffff237224 */ /* 0x000fd000078e00ff */
[----:B------:R-:W-:Y:S02]  /*56f0*/  @P1 SEL R17, R17, R88, P3 ;  /* 0x0000005811111207 */ /* 0x000fe40001800000 */
[----:B------:R-:W-:Y:S02]  /*5700*/  ISETP.LT.U32.AND P3, PT, R31, 0x10, P4 ;  /* 0x000000101f00780c */ /* 0x000fe40002761070 */
[----:B------:R-:W-:-:S04]  /*5710*/  ISETP.NE.AND P1, PT, R183, RZ, PT ;  /* 0x000000ffb700720c */ /* 0x000fc80003f25270 */
[----:B------:R-:W-:Y:S01]  /*5720*/  ISETP.LT.U32.AND P1, PT, R31, 0x10, P1 ;  /* 0x000000101f00780c */ /* 0x000fe20000f21070 */
[----:B------:R-:W-:-:S06]  /*5730*/  IMAD.MOV.U32 R33, RZ, RZ, RZ ;  /* 0x000000ffff217224 */ /* 0x000fcc00078e00ff */
[----:B------:R1:W2:Y:S06]  /*5740*/  @P3 LDG.E R35, desc[UR6][R28.64] ;  /* 0x000000061c233981 */ /* 0x0002ac000c1e1900 */
[----:B------:R-:W3:Y:S01]  /*5750*/  @P1 LDG.E R33, desc[UR6][R26.64] ;  /* 0x000000061a211981 */ /* 0x000ee2000c1e1900 */
[----:B-1----:R-:W-:Y:S01]  /*5760*/  IMAD.MOV.U32 R28, RZ, RZ, RZ ;  /* 0x000000ffff1c7224 */ /* 0x002fe200078e00ff */
[----:B--2---:R-:W-:-:S04]  /*5770*/  SEL R35, R35, 0xff800000, P3 ;  /* 0xff80000023237807 */ /* 0x004fc80001800000 */
[----:B------:R-:W-:Y:S02]  /*5780*/  FSETP.GEU.AND P4, PT, R20, R35, PT ;  /* 0x000000231400720b */ /* 0x000fe40003f8e000 */
[----:B---3--:R-:W-:-:S04]  /*5790*/  SEL R33, R33, 0xff800000, P1 ;  /* 0xff80000021217807 */ /* 0x008fc80000800000 */
[----:B------:R-:W-:Y:S02]  /*57a0*/  FSETP.GEU.AND P3, PT, R22, R33, PT ;  /* 0x000000211600720b */ /* 0x000fe40003f6e000 */
[----:B------:R-:W-:-:S05]  /*57b0*/  FSETP.NAN.AND P1, PT, R35, R35, PT ;  /* 0x000000232300720b */ /* 0x000fca0003f28000 */
[----:B------:R-:W-:Y:S02]  /*57c0*/  @P4 SEL R35, R35, R20, P1 ;  /* 0x0000001423234207 */ /* 0x000fe40000800000 */
[----:B------:R-:W-:-:S04]  /*57d0*/  FSETP.NAN.AND P1, PT, R33, R33, PT ;  /* 0x000000212100720b */ /* 0x000fc80003f28000 */
[----:B------:R-:W-:Y:S02]  /*57e0*/  @P3 SEL R33, R33, R22, P1 ;  /* 0x0000001621213207 */ /* 0x000fe40000800000 */
[----:B------:R-:W-:-:S13]  /*57f0*/  ISETP.LT.U32.AND P1, PT, R18, 0xf, !P6 ;  /* 0x0000000f1200780c */ /* 0x000fda0007721070 */
        /* <DEDUP_REMOVED lines=14> */
[----:B------:R-:W-:Y:S02]  /*58e0*/  FSETP.NAN.AND P1, PT, R26, R26, PT ;  /* 0x0000001a1a00720b */ /* 0x000fe40003f28000 */
[----:B------:R-:W-:-:S09]  /*58f0*/  CS2R R16, SRZ ;  /* 0x0000000000107805 */ /* 0x000fd2000001ff00 */
[----:B------:R-:W-:Y:S02]  /*5900*/  @P3 SEL R26, R26, R23, P1 ;  /* 0x000000171a1a3207 */ /* 0x000fe40000800000 */
[----:B------:R-:W-:-:S13]  /*5910*/  ISETP.GT.AND P1, PT, R8, 0x1, !P6 ;  /* 0x000000010800780c */ /* 0x000fda0007724270 */
[----:B------:R-:W2:Y:S01]  /*5920*/  @P1 LDG.E.64 R16, desc[UR6][R20.64] ;  /* 0x0000000614101981 */ /* 0x000ea2000c1e1b00 */
[----:B------:R-:W-:Y:S02]  /*5930*/  VIADD R25, R5, 0x25 ;  /* 0x0000002505197836 */ /* 0x000fe40000000000 */
[----:B------:R-:W-:Y:S02]  /*5940*/  IMAD.MOV.U32 R10, RZ, RZ, RZ ;  /* 0x000000ffff0a7224 */ /* 0x000fe400078e00ff */
[----:B------:R-:W-:Y:S01]  /*5950*/  IMAD.WIDE R24, R25, 0x4, R2 ;  /* 0x0000000419187825 */ /* 0x000fe200078e0202 */
[----:B--2---:R-:W-:Y:S02]  /*5960*/  SEL R19, R16, 0xff800000, P1 ;  /* 0xff80000010137807 */ /* 0x004fe40000800000 */
[----:B------:R-:W-:Y:S02]  /*5970*/  SEL R17, R17, 0xff800000, P1 ;  /* 0xff80000011117807 */ /* 0x000fe40000800000 */
[----:B------:R-:W-:-:S13]  /*5980*/  ISETP.GT.AND P1, PT, R8, RZ, !P6 ;  /* 0x000000ff0800720c */ /* 0x000fda0007724270 */
[----:B------:R-:W2:Y:S01]  /*5990*/  @P1 LDG.E R10, desc[UR6][R24.64] ;  /* 0x00000006180a1981 */ /* 0x000ea2000c1e1900 */
[----:B------:R-:W-:Y:S02]  /*59a0*/  P2R R88, PR, RZ, 0x10 ;  /* 0x00000010ff587803 */ /* 0x000fe40000000000 */
[-C--:B------:R-:W-:Y:S02]  /*59b0*/  FSETP.GEU.AND P4, PT, R34, R19.reuse, PT ;  /* 0x000000132200720b */ /* 0x080fe40003f8e000 */
[----:B------:R-:W-:Y:S02]  /*59c0*/  P2R R208, PR, RZ, 0x8 ;  /* 0x00000008ffd07803 */ /* 0x000fe40000000000 */
[----:B------:R-:W-:Y:S02]  /*59d0*/  FSETP.NAN.AND P3, PT, R19, R19, PT ;  /* 0x000000131300720b */ /* 0x000fe40003f68000 */
[----:B------:R-:W-:-:S07]  /*59e0*/  P2R R209, PR, RZ, 0x10 ;  /* 0x00000010ffd17803 */ /* 0x000fce0000000000 */
[----:B------:R-:W-:Y:S02]  /*59f0*/  @P4 SEL R19, R19, R34, P3 ;  /* 0x0000002213134207 */ /* 0x000fe40001800000 */
[----:B------:R-:W-:Y:S01]  /*5a00*/  FSETP.GEU.AND P4, PT, R32, R17, PT ;  /* 0x000000112000720b */ /* 0x000fe20003f8e000 */
[----:B------:R-:W-:Y:S02]  /*5a10*/  VIADD R23, R5, 0x26 ;  /* 0x0000002605177836 */ /* 0x000fe40000000000 */
[----:B------:R-:W-:Y:S02]  /*5a20*/  IMAD.MOV.U32 R8, RZ, RZ, RZ ;  /* 0x000000ffff087224 */ /* 0x000fe400078e00ff */
[----:B------:R-:W-:Y:S01]  /*5a30*/  IMAD.WIDE R22, R23, 0x4, R2 ;  /* 0x0000000417167825 */ /* 0x000fe200078e0202 */
[----:B--2---:R-:W-:-:S04]  /*5a40*/  SEL R10, R10, 0xff800000, P1 ;  /* 0xff8000000a0a7807 */ /* 0x004fc80000800000 */
[----:B------:R-:W-:Y:S02]  /*5a50*/  FSETP.GEU.AND P3, PT, R19, R10, PT ;  /* 0x0000000a1300720b */ /* 0x000fe40003f6e000 */
[----:B------:R-:W-:-:S04]  /*5a60*/  FSETP.NAN.AND P1, PT, R17, R17, PT ;  /* 0x000000111100720b */ /* 0x000fc80003f28000 */
[----:B------:R-:W-:Y:S02]  /*5a70*/  @P4 SEL R17, R17, R32, P1 ;  /* 0x0000002011114207 */ /* 0x000fe40000800000 */
[----:B------:R-:W-:-:S05]  /*5a80*/  FSETP.NAN.AND P1, PT, R10, R10, PT ;  /* 0x0000000a0a00720b */ /* 0x000fca0003f28000 */
        /* <DEDUP_REMOVED lines=8> */
[-C--:B------:R-:W-:Y:S01]  /*5b10*/  FSETP.GEU.AND P3, PT, R17, R32.reuse, PT ;  /* 0x000000201100720b */ /* 0x080fe20003f6e000 */
[----:B------:R-:W-:Y:S02]  /*5b20*/  IMAD.MOV.U32 R18, RZ, RZ, RZ ;  /* 0x000000ffff127224 */ /* 0x000fe400078e00ff */
[----:B------:R-:W-:Y:S01]  /*5b30*/  IMAD.MOV.U32 R19, RZ, RZ, RZ ;  /* 0x000000ffff137224 */ /* 0x000fe200078e00ff */
[----:B--2---:R-:W-:Y:S02]  /*5b40*/  SEL R11, R8, 0xff800000, P1 ;  /* 0xff800000080b7807 */ /* 0x004fe40000800000 */
[----:B------:R-:W-:-:S07]  /*5b50*/  FSETP.NAN.AND P1, PT, R32, R32, PT ;  /* 0x000000202000720b */ /* 0x000fce0003f28000 */
[----:B------:R-:W-:Y:S02]  /*5b60*/  @P3 SEL R32, R32, R17, P1 ;  /* 0x0000001120203207 */ /* 0x000fe40000800000 */
[----:B------:R-:W-:-:S06]  /*5b70*/  CS2R R16, SRZ ;  /* 0x0000000000107805 */ /* 0x000fcc000001ff00 */
[----:B------:R-:W2:Y:S01]  /*5b80*/  @P2 LDG.E.128 R16, desc[UR6][R20.64] ;  /* 0x0000000614102981 */ /* 0x000ea2000c1e1d00 */
[----:B------:R-:W-:Y:S02]  /*5b90*/  P2R R211, PR, RZ, 0x8 ;  /* 0x00000008ffd37803 */ /* 0x000fe40000000000 */
[-C--:B------:R-:W-:Y:S02]  /*5ba0*/  FSETP.GEU.AND P3, PT, R30, R11.reuse, PT ;  /* 0x0000000b1e00720b */ /* 0x080fe40003f6e000 */
[----:B------:R-:W-:Y:S02]  /*5bb0*/  FSETP.NAN.AND P1, PT, R11, R11, PT ;  /* 0x0000000b0b00720b */ /* 0x000fe40003f28000 */
[----:B------:R-:W-:-:S09]  /*5bc0*/  P2R R212, PR, RZ, 0x8 ;  /* 0x00000008ffd47803 */ /* 0x000fd20000000000 */
[----:B------:R-:W-:Y:S02]  /*5bd0*/  @P3 SEL R11, R11, R30, P1 ;  /* 0x0000001e0b0b3207 */ /* 0x000fe40000800000 */
[----:B------:R-:W-:Y:S02]  /*5be0*/  ISETP.LT.U32.AND P0, PT, R31, 0x10, P0 ;  /* 0x000000101f00780c */ /* 0x000fe40000701070 */
[----:B--2---:R-:W-:Y:S02]  /*5bf0*/  SEL R27, R18, 0xff800000, P2 ;  /* 0xff800000121b7807 */ /* 0x004fe40001000000 */
[----:B------:R-:W-:Y:S02]  /*5c00*/  SEL R19, R19, 0xff800000, P2 ;  /* 0xff80000013137807 */ /* 0x000fe40001000000 */
[----:B------:R-:W-:Y:S02]  /*5c10*/  FSETP.GEU.AND P3, PT, R10, R27, PT ;  /* 0x0000001b0a00720b */ /* 0x000fe40003f6e000 */
[----:B------:R-:W-:-:S02]  /*5c20*/  SEL R16, R16, 0xff800000, P2 ;  /* 0xff80000010107807 */ /* 0x000fc40001000000 */
[----:B------:R-:W-:Y:S02]  /*5c30*/  SEL R8, R17, 0xff800000, P2 ;  /* 0xff80000011087807 */ /* 0x000fe40001000000 */
[----:B------:R-:W-:Y:S02]  /*5c40*/  FSETP.GEU.AND P2, PT, R32, R19, PT ;  /* 0x000000132000720b */ /* 0x000fe40003f4e000 */
        /* <DEDUP_REMOVED lines=11> */
[----:B------:R-:W-:-:S10]  /*5d00*/  IMAD.MOV.U32 R13, RZ, RZ, RZ ;  /* 0x000000ffff0d7224 */ /* 0x000fd400078e00ff */
[----:B------:R-:W-:Y:S01]  /*5d10*/  @P2 SEL R8, R8, R11, P1 ;  /* 0x0000000b08082207 */ /* 0x000fe20000800000 */
[----:B------:R-:W-:-:S04]  /*5d20*/  VIADD R11, R5, 0x27 ;  /* 0x00000027050b7836 */ /* 0x000fc80000000000 */
[----:B------:R-:W-:-:S05]  /*5d30*/  IMAD.WIDE R10, R11, 0x4, R2 ;  /* 0x000000040b0a7825 */ /* 0x000fca00078e0202 */
[----:B------:R-:W2:Y:S02]  /*5d40*/  @P0 LDG.E R13, desc[UR6][R10.64] ;  /* 0x000000060a0d0981 */ /* 0x000ea4000c1e1900 */
[----:B--2---:R-:W-:Y:S02]  /*5d50*/  SEL R30, R13, 0xff800000, P0 ;  /* 0xff8000000d1e7807 */ /* 0x004fe40000000000 */
[----:B------:R-:W-:Y:S01]  /*5d60*/  ISETP.LT.U32.AND P0, PT, R31, 0x10, P5 ;  /* 0x000000101f00780c */ /* 0x000fe20002f01070 */
[----:B------:R-:W-:-:S12]  /*5d70*/  IMAD.MOV.U32 R13, RZ, RZ, RZ ;  /* 0x000000ffff0d7224 */ /* 0x000fd800078e00ff */
[----:B------:R-:W2:Y:S01]  /*5d80*/  @P0 LDG.E R13, desc[UR6][R24.64] ;  /* 0x00000006180d0981 */ /* 0x000ea2000c1e1900 */
[----:B------:R-:W-:Y:S01]  /*5d90*/  FSETP.GEU.AND P5, PT, R27, R30, PT ;  /* 0x0000001e1b00720b */ /* 0x000fe20003fae000 */
[----:B------:R-:W-:Y:S01]  /*5da0*/  IMAD.MOV.U32 R10, RZ, RZ, RZ ;  /* 0x000000ffff0a7224 */ /* 0x000fe200078e00ff */
[----:B--2---:R-:W-:-:S04]  /*5db0*/  SEL R29, R13, 0xff800000, P0 ;  /* 0xff8000000d1d7807 */ /* 0x004fc80000000000 */
[----:B------:R-:W-:Y:S02]  /*5dc0*/  FSETP.GEU.AND P1, PT, R16, R29, PT ;  /* 0x0000001d1000720b */ /* 0x000fe40003f2e000 */
[----:B------:R-:W-:-:S05]  /*5dd0*/  FSETP.NAN.AND P0, PT, R30, R30, PT ;  /* 0x0000001e1e00720b */ /* 0x000fca0003f08000 */
[----:B------:R-:W-:Y:S02]  /*5de0*/  @P5 SEL R30, R30, R27, P0 ;  /* 0x0000001b1e1e5207 */ /* 0x000fe40000000000 */
[----:B------:R-:W-:-:S04]  /*5df0*/  FSETP.NAN.AND P0, PT, R29, R29, PT ;  /* 0x0000001d1d00720b */ /* 0x000fc80003f08000 */
[----:B------:R-:W-:Y:S02]  /*5e00*/  @P1 SEL R29, R29, R16, P0 ;  /* 0x000000101d1d1207 */ /* 0x000fe40000000000 */
[----:B------:R-:W-:-:S13]  /*5e10*/  ISETP.LT.U32.AND P0, PT, R7, 0xf, !P6 ;  /* 0x0000000f0700780c */ /* 0x000fda0007701070 */
[----:B------:R-:W2:Y:S01]  /*5e20*/  @P0 LDG.E R10, desc[UR6][R22.64] ;  /* 0x00000006160a0981 */ /* 0x000ea2000c1e1900 */
[----:B------:R-:W-:Y:S01]  /*5e30*/  LOP3.LUT R12, R31, R12, RZ, 0xfc, !PT ;  /* 0x0000000c1f0c7212 */ /* 0x000fe200078efcff */
[----:B------:R-:W-:-:S04]  /*5e40*/  VIADD R7, R5, 0x28 ;  /* 0x0000002805077836 */ /* 0x000fc80000000000 */
[----:B------:R-:W-:-:S04]  /*5e50*/  IMAD.WIDE R2, R7, 0x4, R2 ;  /* 0x0000000407027825 */ /* 0x000fc800078e0202 */
[----:B------:R-:W-:Y:S01]  /*5e60*/  IMAD.MOV.U32 R7, RZ, RZ, RZ ;  /* 0x000000ffff077224 */ /* 0x000fe200078e00ff */
[----:B--2---:R-:W-:Y:S02]  /*5e70*/  SEL R10, R10, 0xff800000, P0 ;  /* 0xff8000000a0a7807 */ /* 0x004fe40000000000 */
[----:B------:R-:W-:-:S13]  /*5e80*/  ISETP.GE.U32.AND P0, PT, R12, 0x10, PT ;  /* 0x000000100c00780c */ /* 0x000fda0003f06070 */
[----:B------:R-:W2:Y:S01]  /*5e90*/  @!P0 LDG.E R7, desc[UR6][R2.64] ;  /* 0x0000000602078981 */ /* 0x000ea2000c1e1900 */
[----:B------:R-:W-:Y:S02]  /*5ea0*/  P2R R27, PR, RZ, 0x2 ;  /* 0x00000002ff1b7803 */ /* 0x000fe40000000000 */
[----:B------:R-:W-:Y:S02]  /*5eb0*/  FSETP.GEU.AND P1, PT, R8, R10, PT ;  /* 0x0000000a0800720b */ /* 0x000fe40003f2e000 */
[----:B------:R-:W-:Y:S02]  /*5ec0*/  P2R R34, PR, RZ, 0x10 ;  /* 0x00000010ff227803 */ /* 0x000fe40000000000 */
[----:B------:R-:W-:Y:S02]  /*5ed0*/  P2R R215, PR, RZ, 0x4 ;  /* 0x00000004ffd77803 */ /* 0x000fe40000000000 */
[----:B------:R-:W-:Y:S01]  /*5ee0*/  ISETP.NE.AND P2, PT, R82, RZ, PT ;  /* 0x000000ff5200720c */ /* 0x000fe20003f45270 */
[----:B------:R-:W-:-:S02]  /*5ef0*/  IMAD.MOV.U32 R12, RZ, RZ, RZ ;  /* 0x000000ffff0c7224 */ /* 0x000fc400078e00ff */
[----:B------:R-:W-:Y:S01]  /*5f00*/  IMAD.MOV.U32 R13, RZ, RZ, RZ ;  /* 0x000000ffff0d7224 */ /* 0x000fe200078e00ff */
[----:B--2---:R-:W-:-:S04]  /*5f10*/  SEL R24, R7, 0xff800000, !P0 ;  /* 0xff80000007187807 */ /* 0x004fc80004000000 */
[----:B------:R-:W-:Y:S02]  /*5f20*/  FSETP.GEU.AND P4, PT, R19, R24, PT ;  /* 0x000000181300720b */ /* 0x000fe40003f8e000 */
[----:B------:R-:W-:-:S04]  /*5f30*/  FSETP.NAN.AND P0, PT, R10, R10, PT ;  /* 0x0000000a0a00720b */ /* 0x000fc80003f08000 */
[----:B------:R-:W-:Y:S02]  /*5f40*/  @P1 SEL R10, R10, R8, P0 ;  /* 0x000000080a0a1207 */ /* 0x000fe40000000000 */
[----:B------:R-:W-:-:S05]  /*5f50*/  FSETP.NAN.AND P0, PT, R24, R24, PT ;  /* 0x000000181800720b */ /* 0x000fca0003f08000 */
[----:B------:R-:W-:Y:S02]  /*5f60*/  @P4 SEL R24, R24, R19, P0 ;  /* 0x0000001318184207 */ /* 0x000fe40000000000 */
[----:B------:R-:W-:-:S13]  /*5f70*/  ISETP.LT.U32.AND P0, PT, R31, 0x10, P2 ;  /* 0x000000101f00780c */ /* 0x000fda0001701070 */
[----:B------:R-:W2:Y:S01]  /*5f80*/  @P0 LDG.E.64 R12, desc[UR6][R14.64] ;  /* 0x000000060e0c0981 */ /* 0x000ea2000c1e1b00 */
[----:B------:R-:W-:Y:S02]  /*5f90*/  P2R R213, PR, RZ, 0x8 ;  /* 0x00000008ffd57803 */ /* 0x000fe40000000000 */
[----:B------:R-:W-:Y:S02]  /*5fa0*/  ISETP.NE.AND P3, PT, R64, RZ, PT ;  /* 0x000000ff4000720c */ /* 0x000fe40003f65270 */
[----:B------:R-:W-:Y:S02]  /*5fb0*/  P2R R64, PR, RZ, 0x2 ;  /* 0x00000002ff407803 */ /* 0x000fe40000000000 */
        /* <DEDUP_REMOVED lines=10> */
[----:B------:R-:W-:-:S13]  /*6060*/  ISETP.LT.U32.AND P0, PT, R31, 0x10, P3 ;  /* 0x000000101f00780c */ /* 0x000fda0001f01070 */
[----:B------:R-:W2:Y:S01]  /*6070*/  @P0 LDG.E.64 R16, desc[UR6][R22.64] ;  /* 0x0000000616100981 */ /* 0x000ea2000c1e1b00 */
[----:B------:R-:W-:Y:S01]  /*6080*/  LOP3.LUT R9, R31, R9, RZ, 0xfc, !PT ;  /* 0x000000091f097212 */ /* 0x000fe200078efcff */
[----:B------:R-:W-:Y:S02]  /*6090*/  IMAD.MOV.U32 R18, RZ, RZ, RZ ;  /* 0x000000ffff127224 */ /* 0x000fe400078e00ff */
[----:B------:R-:W-:Y:S01]  /*60a0*/  IMAD.MOV.U32 R19, RZ, RZ, RZ ;  /* 0x000000ffff137224 */ /* 0x000fe200078e00ff */
[----:B------:R-:W-:Y:S01]  /*60b0*/  ISETP.LT.U32.AND P6, PT, R6, 0xe, !P6 ;  /* 0x0000000e0600780c */ /* 0x000fe200077c1070 */
[----:B------:R-:W-:Y:S02]  /*60c0*/  IMAD.MOV.U32 R14, RZ, RZ, RZ ;  /* 0x000000ffff0e7224 */ /* 0x000fe400078e00ff */
[----:B------:R-:W-:-:S10]  /*60d0*/  IMAD.MOV.U32 R15, RZ, RZ, RZ ;  /* 0x000000ffff0f7224 */ /* 0x000fd400078e00ff */
[----:B------:R-:W3:Y:S01]  /*60e0*/  @P6 LDG.E.64 R14, desc[UR6][R20.64] ;  /* 0x00000006140e6981 */ /* 0x000ee2000c1e1b00 */
[----:B--2---:R-:W-:Y:S02]  /*60f0*/  SEL R16, R16, 0xff800000, P0 ;  /* 0xff80000010107807 */ /* 0x004fe40000000000 */
[----:B------:R-:W-:Y:S02]  /*6100*/  SEL R17, R17, 0xff800000, P0 ;  /* 0xff80000011117807 */ /* 0x000fe40000000000 */
[-C--:B------:R-:W-:Y:S02]  /*6110*/  FSETP.GEU.AND P3, PT, R29, R16.reuse, PT ;  /* 0x000000101d00720b */ /* 0x080fe40003f6e000 */
[----:B------:R-:W-:Y:S02]  /*6120*/  FSETP.GEU.AND P2, PT, R10, R17, PT ;  /* 0x000000110a00720b */ /* 0x000fe40003f4e000 */
[----:B------:R-:W-:-:S09]  /*6130*/  FSETP.NAN.AND P0, PT, R16, R16, PT ;  /* 0x000000101000720b */ /* 0x000fd20003f08000 */
[----:B------:R-:W-:Y:S02]  /*6140*/  @P3 SEL R16, R16, R29, P0 ;  /* 0x0000001d10103207 */ /* 0x000fe40000000000 */
[----:B------:R-:W-:-:S04]  /*6150*/  FSETP.NAN.AND P0, PT, R17, R17, PT ;  /* 0x000000111100720b */ /* 0x000fc80003f08000 */
[----:B------:R-:W-:Y:S02]  /*6160*/  @P2 SEL R17, R17, R10, P0 ;  /* 0x0000000a11112207 */ /* 0x000fe40000000000 */
[----:B------:R-:W-:-:S13]  /*6170*/  ISETP.GE.U32.AND P0, PT, R9, 0x10, PT ;  /* 0x000000100900780c */ /* 0x000fda0003f06070 */
[----:B------:R-:W2:Y:S01]  /*6180*/  @!P0 LDG.E.64 R18, desc[UR6][R2.64] ;  /* 0x0000000602128981 */ /* 0x000ea2000c1e1b00 */
[----:B------:R-:W-:Y:S02]  /*6190*/  P2R R35, PR, RZ, 0x2 ;  /* 0x00000002ff237803 */ /* 0x000fe40000000000 */
[----:B---3--:R-:W-:Y:S02]  /*61a0*/  SEL R14, R14, 0xff800000, P6 ;  /* 0xff8000000e0e7807 */ /* 0x008fe40003000000 */
[----:B------:R-:W-:Y:S02]  /*61b0*/  SEL R15, R15, 0xff800000, P6 ;  /* 0xff8000000f0f7807 */ /* 0x000fe40003000000 */
[----:B------:R-:W-:Y:S02]  /*61c0*/  FSETP.NAN.AND P6, PT, R14, R14, PT ;  /* 0x0000000e0e00720b */ /* 0x000fe40003fc8000 */
[----:B------:R-:W-:Y:S02]  /*61d0*/  P2R R82, PR, RZ, 0x10 ;  /* 0x00000010ff527803 */ /* 0x000fe40000000000 */
[----:B------:R-:W-:-:S02]  /*61e0*/  P2R R25, PR, RZ, 0x20 ;  /* 0x00000020ff197803 */ /* 0x000fc40000000000 */
[----:B------:R-:W-:Y:S02]  /*61f0*/  ISETP.NE.AND P5, PT, R60, RZ, PT ;  /* 0x000000ff3c00720c */ /* 0x000fe40003fa5270 */
[----:B------:R-:W-:Y:S02]  /*6200*/  P2R R23, PR, RZ, 0x4 ;  /* 0x00000004ff177803 */ /* 0x000fe40000000000 */
[----:B------:R-:W-:Y:S02]  /*6210*/  ISETP.NE.AND P2, PT, R59, RZ, PT ;  /* 0x000000ff3b00720c */ /* 0x000fe40003f45270 */
        /* <DEDUP_REMOVED lines=8> */
[----:B------:R-:W-:-:S04]  /*62a0*/  ISETP.NE.AND P1, PT, R49, RZ, PT ;  /* 0x000000ff3100720c */ /* 0x000fc80003f25270 */
[----:B------:R-:W-:Y:S02]  /*62b0*/  P2R R217, PR, RZ, 0x2 ;  /* 0x00000002ffd97803 */ /* 0x000fe40000000000 */
        /* <DEDUP_REMOVED lines=32> */
[----:B------:R-:W-:-:S04]  /*64c0*/  FSETP.GEU.AND P1, PT, R33, R14, PT ;  /* 0x0000000e2100720b */ /* 0x000fc80003f2e000 */
[----:B------:R-:W-:-:S09]  /*64d0*/  P2R R20, PR, RZ, 0x2 ;  /* 0x00000002ff147803 */ /* 0x000fd20000000000 */
[----:B------:R-:W-:Y:S02]  /*64e0*/  @P1 SEL R14, R14, R33, P6 ;  /* 0x000000210e0e1207 */ /* 0x000fe40003000000 */
[-C--:B------:R-:W-:Y:S02]  /*64f0*/  FSETP.GEU.AND P6, PT, R26, R15.reuse, PT ;  /* 0x0000000f1a00720b */ /* 0x080fe40003fce000 */
[----:B------:R-:W-:-:S11]  /*6500*/  FSETP.NAN.AND P1, PT, R15, R15, PT ;  /* 0x0000000f0f00720b */ /* 0x000fd60003f28000 */
[----:B------:R-:W-:Y:S02]  /*6510*/  @P6 SEL R15, R15, R26, P1 ;  /* 0x0000001a0f0f6207 */ /* 0x000fe40000800000 */
[----:B------:R-:W-:-:S04]  /*6520*/  ISETP.NE.AND P1, PT, R2, RZ, PT ;  /* 0x000000ff0200720c */ /* 0x000fc80003f25270 */
[----:B------:R-:W-:Y:S02]  /*6530*/  SEL R9, RZ, 0x1, !P1 ;  /* 0x00000001ff097807 */ /* 0x000fe40004800000 */
        /* <DEDUP_REMOVED lines=12> */
[----:B------:R-:W-:Y:S02]  /*6600*/  ISETP.NE.AND P1, PT, R36, RZ, PT ;  /* 0x000000ff2400720c */ /* 0x000fe40003f25270 */
[----:B------:R-:W-:Y:S02]  /*6610*/  FSETP.GEU.AND P0, PT, R24, R19, PT ;  /* 0x000000131800720b */ /* 0x000fe40003f0e000 */
[----:B------:R-:W-:Y:S02]  /*6620*/  SEL R3, RZ, 0x1, !P1 ;  /* 0x00000001ff037807 */ /* 0x000fe40004800000 */
[----:B------:R-:W-:Y:S02]  /*6630*/  ISETP.NE.AND P1, PT, R37, RZ, PT ;  /* 0x000000ff2500720c */ /* 0x000fe40003f25270 */
[----:B------:R-:W-:-:S02]  /*6640*/  P2R R21, PR, RZ, 0x40 ;  /* 0x00000040ff157803 */ /* 0x000fc40000000000 */
[----:B------:R-:W-:Y:S02]  /*6650*/  ISETP.NE.AND P6, PT, R40, RZ, PT ;  /* 0x000000ff2800720c */ /* 0x000fe40003fc5270 */
[----:B------:R-:W-:Y:S02]  /*6660*/  SEL R9, R9, 0x2, P1 ;  /* 0x0000000209097807 */ /* 0x000fe40000800000 */
[----:B------:R-:W-:Y:S02]  /*6670*/  FSETP.NAN.AND P4, PT, R19, R19, PT ;  /* 0x000000131300720b */ /* 0x000fe40003f88000 */
[----:B------:R-:W-:Y:S02]  /*6680*/  SEL R9, R9, 0x3, P6 ;  /* 0x0000000309097807 */ /* 0x000fe40003000000 */
[----:B------:R-:W-:Y:S02]  /*6690*/  ISETP.NE.AND P6, PT, R104, RZ, PT ;  /* 0x000000ff6800720c */ /* 0x000fe40003fc5270 */
[----:B------:R-:W-:-:S02]  /*66a0*/  @P0 SEL R19, R19, R24, P4 ;  /* 0x0000001813130207 */ /* 0x000fc40002000000 */
[----:B------:R-:W-:Y:S02]  /*66b0*/  ISETP.NE.AND P4, PT, R63, RZ, PT ;  /* 0x000000ff3f00720c */ /* 0x000fe40003f85270 */
[----:B------:R-:W-:Y:S02]  /*66c0*/  ISETP.NE.AND P1, PT, R43, RZ, PT ;  /* 0x000000ff2b00720c */ /* 0x000fe40003f25270 */
[----:B------:R-:W-:Y:S02]  /*66d0*/  P2R R63, PR, RZ, 0x40 ;  /* 0x00000040ff3f7803 */ /* 0x000fe40000000000 */
[----:B------:R-:W-:Y:S02]  /*66e0*/  ISETP.NE.AND P6, PT, R103, RZ, PT ;  /* 0x000000ff6700720c */ /* 0x000fe40003fc5270 */
[----:B------:R-:W-:Y:S02]  /*66f0*/  SEL R11, R11, 0x2, P1 ;  /* 0x000000020b0b7807 */ /* 0x000fe40000800000 */
[----:B------:R-:W-:-:S02]  /*6700*/  ISETP.NE.AND P1, PT, R44, RZ, PT ;  /* 0x000000ff2c00720c */ /* 0x000fc40003f25270 */
[----:B------:R-:W-:Y:S02]  /*6710*/  P2R R60, PR, RZ, 0x40 ;  /* 0x00000040ff3c7803 */ /* 0x000fe40000000000 */
[----:B------:R-:W-:Y:S02]  /*6720*/  ISETP.NE.AND P6, PT, R75, RZ, PT ;  /* 0x000000ff4b00720c */ /* 0x000fe40003fc5270 */
[----:B------:R-:W-:Y:S02]  /*6730*/  SEL R8, R8, 0x2, P1 ;  /* 0x0000000208087807 */ /* 0x000fe40000800000 */
[----:B------:R-:W-:Y:S02]  /*6740*/  ISETP.NE.AND P1, PT, R48, RZ, PT ;  /* 0x000000ff3000720c */ /* 0x000fe40003f25270 */
[----:B------:R-:W-:Y:S02]  /*6750*/  P2R R59, PR, RZ, 0x40 ;  /* 0x00000040ff3b7803 */ /* 0x000fe40000000000 */
[----:B------:R-:W-:-:S02]  /*6760*/  ISETP.NE.AND P6, PT, R84, RZ, PT ;  /* 0x000000ff5400720c */ /* 0x000fc40003fc5270 */
[----:B------:R-:W-:Y:S02]  /*6770*/  SEL R10, R10, 0x2, P1 ;  /* 0x000000020a0a7807 */ /* 0x000fe40000800000 */
[----:B------:R-:W-:Y:S02]  /*6780*/  ISETP.NE.AND P1, PT, R49, RZ, PT ;  /* 0x000000ff3100720c */ /* 0x000fe40003f25270 */
[----:B------:R-:W-:Y:S02]  /*6790*/  P2R R57, PR, RZ, 0x40 ;  /* 0x00000040ff397803 */ /* 0x000fe40000000000 */
[----:B------:R-:W-:Y:S02]  /*67a0*/  ISETP.NE.AND P6, PT, R73, RZ, PT ;  /* 0x000000ff4900720c */ /* 0x000fe40003fc5270 */
[----:B------:R-:W-:Y:S02]  /*67b0*/  SEL R7, R7, 0x2, P1 ;  /* 0x0000000207077807 */ /* 0x000fe40000800000 */
[----:B------:R-:W-:-:S02]  /*67c0*/  ISETP.NE.AND P1, PT, R56, RZ, PT ;  /* 0x000000ff3800720c */ /* 0x000fc40003f25270 */
[----:B------:R-:W-:Y:S02]  /*67d0*/  P2R R56, PR, RZ, 0x40 ;  /* 0x00000040ff387803 */ /* 0x000fe40000000000 */
[----:B------:R-:W-:-:S04]  /*67e0*/  ISETP.NE.AND P6, PT, R83, RZ, PT ;  /* 0x000000ff5300720c */ /* 0x000fc80003fc5270 */
[----:B------:R-:W-:Y:S02]  /*67f0*/  P2R R52, PR, RZ, 0x40 ;  /* 0x00000040ff347803 */ /* 0x000fe40000000000 */
[----:B------:R-:W-:-:S04]  /*6800*/  ISETP.NE.AND P6, PT, R80, RZ, PT ;  /* 0x000000ff5000720c */ /* 0x000fc80003fc5270 */
[----:B------:R-:W-:Y:S02]  /*6810*/  P2R R49, PR, RZ, 0x40 ;  /* 0x00000040ff317803 */ /* 0x000fe40000000000 */
[----:B------:R-:W-:-:S04]  /*6820*/  ISETP.NE.AND P6, PT, R62, RZ, PT ;  /* 0x000000ff3e00720c */ /* 0x000fc80003fc5270 */
[----:B------:R-:W-:Y:S02]  /*6830*/  P2R R48, PR, RZ, 0x40 ;  /* 0x00000040ff307803 */ /* 0x000fe40000000000 */
[----:B------:R-:W-:Y:S02]  /*6840*/  ISETP.NE.AND P6, PT, R101, RZ, PT ;  /* 0x000000ff6500720c */ /* 0x000fe40003fc5270 */
[----:B------:R-:W-:Y:S02]  /*6850*/  P2R R24, PR, RZ, 0x1 ;  /* 0x00000001ff187803 */ /* 0x000fe40000000000 */
[----:B------:R-:W-:Y:S02]  /*6860*/  ISETP.NE.AND P0, PT, R47, RZ, PT ;  /* 0x000000ff2f00720c */ /* 0x000fe40003f05270 */
        /* <DEDUP_REMOVED lines=26> */
[----:B------:R-:W-:Y:S02]  /*6a10*/  SEL R6, R6, 0x2, P1 ;  /* 0x0000000206067807 */ /* 0x000fe40000800000 */
[----:B------:R-:W-:Y:S02]  /*6a20*/  P2R R30, PR, RZ, 0x40 ;  /* 0x00000040ff1e7803 */ /* 0x000fe40000000000 */
[----:B------:R-:W-:Y:S02]  /*6a30*/  ISETP.NE.AND P6, PT, R50, RZ, PT ;  /* 0x000000ff3200720c */ /* 0x000fe40003fc5270 */
[----:B------:R-:W-:-:S02]  /*6a40*/  ISETP.NE.AND P1, PT, R69, RZ, PT ;  /* 0x000000ff4500720c */ /* 0x000fc40003f25270 */
[----:B------:R-:W-:Y:S02]  /*6a50*/  P2R R29, PR, RZ, 0x40 ;  /* 0x00000040ff1d7803 */ /* 0x000fe40000000000 */
[----:B------:R-:W-:Y:S02]  /*6a60*/  SEL R2, R2, 0x2, P1 ;  /* 0x0000000202027807 */ /* 0x000fe40000800000 */
[----:B------:R-:W-:Y:S02]  /*6a70*/  ISETP.NE.AND P6, PT, R45, RZ, PT ;  /* 0x000000ff2d00720c */ /* 0x000fe40003fc5270 */
[----:B------:R-:W-:Y:S02]  /*6a80*/  ISETP.NE.AND P1, PT, R72, RZ, PT ;  /* 0x000000ff4800720c */ /* 0x000fe40003f25270 */
[----:B------:R-:W-:Y:S02]  /*6a90*/  P2R R26, PR, RZ, 0x40 ;  /* 0x00000040ff1a7803 */ /* 0x000fe40000000000 */
[----:B------:R-:W-:-:S02]  /*6aa0*/  SEL R3, R3, 0x2, P1 ;  /* 0x0000000203037807 */ /* 0x000fc40000800000 */
[----:B------:R-:W-:Y:S02]  /*6ab0*/  ISETP.NE.AND P6, PT, R70, RZ, PT ;  /* 0x000000ff4600720c */ /* 0x000fe40003fc5270 */
[----:B------:R-:W-:Y:S02]  /*6ac0*/  SEL R7, R7, 0x3, P0 ;  /* 0x0000000307077807 */ /* 0x000fe40000000000 */
[----:B------:R-:W-:Y:S02]  /*6ad0*/  SEL R3, R3, 0x3, P6 ;  /* 0x0000000303037807 */ /* 0x000fe40003000000 */
[----:B------:R-:W-:Y:S02]  /*6ae0*/  ISETP.NE.AND P6, PT, R26, RZ, PT ;  /* 0x000000ff1a00720c */ /* 0x000fe40003fc5270 */
[----:B------:R-:W-:Y:S02]  /*6af0*/  ISETP.NE.AND P1, PT, R217, RZ, PT ;  /* 0x000000ffd900720c */ /* 0x000fe40003f25270 */
[----:B------:R-:W-:-:S02]  /*6b00*/  SEL R7, R7, 0x4, P6 ;  /* 0x0000000407077807 */ /* 0x000fc40003000000 */
[----:B------:R-:W-:Y:S02]  /*6b10*/  SEL R10, R10, 0x3, P1 ;  /* 0x000000030a0a7807 */ /* 0x000fe40000800000 */
[----:B------:R-:W-:Y:S02]  /*6b20*/  ISETP.NE.AND P6, PT, R29, RZ, PT ;  /* 0x000000ff1d00720c */ /* 0x000fe40003fc5270 */
[----:B------:R-:W-:Y:S02]  /*6b30*/  SEL R6, R6, 0x3, P2 ;  /* 0x0000000306067807 */ /* 0x000fe40001000000 */
[----:B------:R-:W-:Y:S02]  /*6b40*/  SEL R10, R10, 0x4, P6 ;  /* 0x000000040a0a7807 */ /* 0x000fe40003000000 */
[----:B------:R-:W-:Y:S02]  /*6b50*/  ISETP.NE.AND P6, PT, R30, RZ, PT ;  /* 0x000000ff1e00720c */ /* 0x000fe40003fc5270 */
[----:B------:R-:W-:-:S02]  /*6b60*/  SEL R8, R8, 0x3, P3 ;  /* 0x0000000308087807 */ /* 0x000fc40001800000 */
[----:B------:R-:W-:Y:S02]  /*6b70*/  SEL R6, R6, 0x4, P6 ;  /* 0x0000000406067807 */ /* 0x000fe40003000000 */
[----:B------:R-:W-:-:S04]  /*6b80*/  ISETP.NE.AND P6, PT, R31, RZ, PT ;  /* 0x000000ff1f00720c */ /* 0x000fc80003fc5270 */
[----:B------:R-:W-:Y:S02]  /*6b90*/  SEL R8, R8, 0x4, P6 ;  /* 0x0000000408087807 */ /* 0x000fe40003000000 */
[----:B------:R-:W-:Y:S02]  /*6ba0*/  ISETP.NE.AND P6, PT, R33, RZ, PT ;  /* 0x000000ff2100720c */ /* 0x000fe40003fc5270 */
[----:B------:R-:W-:Y:S02]  /*6bb0*/  SEL R11, R11, 0x3, P4 ;  /* 0x000000030b0b7807 */ /* 0x000fe40002000000 */
        /* <DEDUP_REMOVED lines=89> */
[----:B------:R-:W-:Y:S02]  /*7150*/  ISETP.NE.AND P3, PT, R86, RZ, PT ;  /* 0x000000ff5600720c */ /* 0x000fe40003f65270 */
[----:B------:R-:W-:Y:S02]  /*7160*/  SEL R9, R9, 0x7, P6 ;  /* 0x0000000709097807 */ /* 0x000fe40003000000 */
[----:B------:R-:W-:Y:S02]  /*7170*/  ISETP.NE.AND P6, PT, R26, RZ, PT ;  /* 0x000000ff1a00720c */ /* 0x000fe40003fc5270 */
[----:B------:R-:W-:-:S02]  /*7180*/  SEL R2, R2, 0x7, P3 ;  /* 0x0000000702027807 */ /* 0x000fc40001800000 */
[----:B------:R-:W-:Y:S02]  /*7190*/  SEL R8, R8, 0x7, P6 ;  /* 0x0000000708087807 */ /* 0x000fe40003000000 */
[----:B------:R-:W-:Y:S02]  /*71a0*/  ISETP.NE.AND P6, PT, R29, RZ, PT ;  /* 0x000000ff1d00720c */ /* 0x000fe40003fc5270 */
[----:B------:R-:W-:Y:S02]  /*71b0*/  ISETP.NE.AND P2, PT, R87, RZ, PT ;  /* 0x000000ff5700720c */ /* 0x000fe40003f45270 */
[----:B------:R-:W-:Y:S02]  /*71c0*/  SEL R2, R2, 0x8, P6 ;  /* 0x0000000802027807 */ /* 0x000fe40003000000 */
[----:B------:R-:W-:Y:S02]  /*71d0*/  SEL R3, R3, 0x7, P2 ;  /* 0x0000000703037807 */ /* 0x000fe40001000000 */
[----:B------:R-:W-:-:S02]  /*71e0*/  ISETP.NE.AND P6, PT, R30, RZ, PT ;  /* 0x000000ff1e00720c */ /* 0x000fc40003fc5270 */
[----:B------:R-:W-:Y:S02]  /*71f0*/  ISETP.NE.AND P0, PT, R91, RZ, PT ;  /* 0x000000ff5b00720c */ /* 0x000fe40003f05270 */
[----:B------:R-:W-:Y:S02]  /*7200*/  SEL R3, R3, 0x8, P6 ;  /* 0x0000000803037807 */ /* 0x000fe40003000000 */
[----:B------:R-:W-:Y:S02]  /*7210*/  SEL R7, R7, 0x7, P0 ;  /* 0x0000000707077807 */ /* 0x000fe40000000000 */
[----:B------:R-:W-:Y:S02]  /*7220*/  ISETP.NE.AND P6, PT, R31, RZ, PT ;  /* 0x000000ff1f00720c */ /* 0x000fe40003fc5270 */
[----:B------:R-:W-:Y:S02]  /*7230*/  ISETP.NE.AND P1, PT, R85, RZ, PT ;  /* 0x000000ff5500720c */ /* 0x000fe40003f25270 */
[----:B------:R-:W-:-:S02]  /*7240*/  SEL R7, R7, 0x8, P6 ;  /* 0x0000000807077807 */ /* 0x000fc40003000000 */
[----:B------:R-:W-:Y:S02]  /*7250*/  SEL R6, R6, 0x7, P1 ;  /* 0x0000000706067807 */ /* 0x000fe40000800000 */
[----:B------:R-:W-:-:S04]  /*7260*/  ISETP.NE.AND P6, PT, R33, RZ, PT ;  /* 0x000000ff2100720c */ /* 0x000fc80003fc5270 */
[----:B------:R-:W-:Y:S02]  /*7270*/  SEL R6, R6, 0x8, P6 ;  /* 0x0000000806067807 */ /* 0x000fe40003000000 */
        /* <DEDUP_REMOVED lines=90> */
[----:B------:R-:W-:Y:S02]  /*7820*/  P2R R26, PR, RZ, 0x40 ;  /* 0x00000040ff1a7803 */ /* 0x000fe40000000000 */
[----:B------:R-:W-:Y:S02]  /*7830*/  ISETP.NE.AND P6, PT, R140, RZ, PT ;  /* 0x000000ff8c00720c */ /* 0x000fe40003fc5270 */
[----:B------:R-:W-:-:S02]  /*7840*/  SEL R11, R11, 0xa, P0 ;  /* 0x0000000a0b0b7807 */ /* 0x000fc40000000000 */
        /* <DEDUP_REMOVED lines=108> */
[----:B------:R-:W-:Y:S02]  /*7f10*/  SEL R7, R7, 0xf, P6 ;  /* 0x0000000f07077807 */ /* 0x000fe40003000000 */
[----:B------:R-:W-:-:S04]  /*7f20*/  ISETP.NE.AND P6, PT, R26, RZ, PT ;  /* 0x000000ff1a00720c */ /* 0x000fc80003fc5270 */
[----:B------:R-:W-:Y:S02]  /*7f30*/  SEL R6, R6, 0xf, P6 ;  /* 0x0000000f06067807 */ /* 0x000fe40003000000 */
[----:B------:R-:W-:Y:S02]  /*7f40*/  ISETP.NE.AND P6, PT, R29, RZ, PT ;  /* 0x000000ff1d00720c */ /* 0x000fe40003fc5270 */
[----:B------:R-:W-:Y:S02]  /*7f50*/  ISETP.NE.AND P2, PT, R132, RZ, PT ;  /* 0x000000ff8400720c */ /* 0x000fe40003f45270 */
[----:B------:R-:W-:Y:S02]  /*7f60*/  SEL R11, R11, 0xf, P6 ;  /* 0x0000000f0b0b7807 */ /* 0x000fe40003000000 */
[----:B------:R-:W-:Y:S02]  /*7f70*/  ISETP.NE.AND P6, PT, R30, RZ, PT ;  /* 0x000000ff1e00720c */ /* 0x000fe40003fc5270 */
[----:B------:R-:W-:-:S02]  /*7f80*/  ISETP.NE.AND P0, PT, R156, RZ, PT ;  /* 0x000000ff9c00720c */ /* 0x000fc40003f05270 */
[----:B------:R-:W-:Y:S02]  /*7f90*/  SEL R10, R10, 0xf, P6 ;  /* 0x0000000f0a0a7807 */ /* 0x000fe40003000000 */
[----:B------:R-:W-:Y:S02]  /*7fa0*/  SEL R3, R3, 0xf, P2 ;  /* 0x0000000f03037807 */ /* 0x000fe40001000000 */
[----:B------:R-:W-:Y:S02]  /*7fb0*/  ISETP.NE.AND P6, PT, R31, RZ, PT ;  /* 0x000000ff1f00720c */ /* 0x000fe40003fc5270 */
[----:B------:R-:W-:Y:S02]  /*7fc0*/  ISETP.NE.AND P4, PT, R157, RZ, PT ;  /* 0x000000ff9d00720c */ /* 0x000fe40003f85270 */
[----:B------:R-:W-:Y:S02]  /*7fd0*/  SEL R9, R9, 0xe, P0 ;  /* 0x0000000e09097807 */ /* 0x000fe40000000000 */
        /* <DEDUP_REMOVED lines=119> */
[----:B------:R-:W-:Y:S02]  /*8750*/  ISETP.NE.AND P3, PT, R192, RZ, PT ;  /* 0x000000ffc000720c */ /* 0x000fe40003f65270 */
[----:B------:R-:W-:Y:S02]  /*8760*/  ISETP.NE.AND P1, PT, R66, RZ, PT ;  /* 0x000000ff4200720c */ /* 0x000fe40003f25270 */
[----:B------:R-:W-:Y:S02]  /*8770*/  SEL R7, R7, 0x14, P6 ;  /* 0x0000001407077807 */ /* 0x000fe40003000000 */
        /* <DEDUP_REMOVED lines=28> */
[----:B------:R-:W-:Y:S02]  /*8940*/  ISETP.NE.AND P6, PT, R49, RZ, PT ;  /* 0x000000ff3100720c */ /* 0x000fe40003fc5270 */
[----:B------:R-:W-:Y:S02]  /*8950*/  ISETP.NE.AND P5, PT, R207, RZ, PT ;  /* 0x000000ffcf00720c */ /* 0x000fe40003fa5270 */
[----:B------:R-:W-:Y:S02]  /*8960*/  ISETP.NE.AND P0, PT, R213, RZ, PT ;  /* 0x000000ffd500720c */ /* 0x000fe40003f05270 */
[----:B------:R-:W-:Y:S02]  /*8970*/  SEL R8, R8, 0x16, P6 ;  /* 0x0000001608087807 */ /* 0x000fe40003000000 */
[----:B------:R-:W-:-:S02]  /*8980*/  ISETP.NE.AND P6, PT, R50, RZ, PT ;  /* 0x000000ff3200720c */ /* 0x000fc40003fc5270 */
[----:B------:R-:W-:Y:S02]  /*8990*/  SEL R2, R2, 0x17, P5 ;  /* 0x0000001702027807 */ /* 0x000fe40002800000 */
[----:B------:R-:W-:Y:S02]  /*89a0*/  SEL R11, R11, 0x16, P0 ;  /* 0x000000160b0b7807 */ /* 0x000fe40000000000 */
[----:B------:R-:W-:Y:S02]  /*89b0*/  ISETP.NE.AND P5, PT, R25, RZ, PT ;  /* 0x000000ff1900720c */ /* 0x000fe40003fa5270 */
[----:B------:R-:W-:Y:S02]  /*89c0*/  ISETP.NE.AND P3, PT, R27, RZ, PT ;  /* 0x000000ff1b00720c */ /* 0x000fe40003f65270 */
[----:B------:R-:W-:Y:S02]  /*89d0*/  SEL R9, R9, 0x16, P6 ;  /* 0x0000001609097807 */ /* 0x000fe40003000000 */
[----:B------:R-:W-:-:S02]  /*89e0*/  ISETP.NE.AND P4, PT, R64, RZ, PT ;  /* 0x000000ff4000720c */ /* 0x000fc40003f85270 */
[----:B------:R-:W-:Y:S02]  /*89f0*/  SEL R11, R11, 0x17, P5 ;  /* 0x000000170b0b7807 */ /* 0x000fe40002800000 */
[----:B------:R-:W-:Y:S02]  /*8a00*/  ISETP.NE.AND P6, PT, R21, RZ, PT ;  /* 0x000000ff1500720c */ /* 0x000fe40003fc5270 */
[----:B------:R-:W-:Y:S02]  /*8a10*/  ISETP.NE.AND P5, PT, R35, RZ, PT ;  /* 0x000000ff2300720c */ /* 0x000fe40003fa5270 */
[----:B------:R-:W-:Y:S02]  /*8a20*/  SEL R21, R9, 0x17, P3 ;  /* 0x0000001709157807 */ /* 0x000fe40001800000 */
[----:B------:R-:W-:Y:S02]  /*8a30*/  ISETP.NE.AND P3, PT, R22, RZ, PT ;  /* 0x000000ff1600720c */ /* 0x000fe40003f65270 */
[----:B------:R-:W-:-:S02]  /*8a40*/  SEL R22, R8, 0x17, P4 ;  /* 0x0000001708167807 */ /* 0x000fc40002000000 */
[----:B------:R-:W-:Y:S02]  /*8a50*/  SEL R8, R2, 0x18, P5 ;  /* 0x0000001802087807 */ /* 0x000fe40002800000 */
[----:B------:R-:W1:Y:S01]  /*8a60*/  S2R R2, SR_TID.X ;  /* 0x0000000000027919 */ /* 0x000e620000002100 */
[----:B------:R-:W-:Y:S02]  /*8a70*/  ISETP.NE.AND P1, PT, R214, RZ, PT ;  /* 0x000000ffd600720c */ /* 0x000fe40003f25270 */
[----:B------:R-:W-:Y:S02]  /*8a80*/  ISETP.NE.AND P4, PT, R82, RZ, PT ;  /* 0x000000ff5200720c */ /* 0x000fe40003f85270 */
[----:B------:R-:W-:Y:S02]  /*8a90*/  SEL R10, R10, 0x16, P1 ;  /* 0x000000160a0a7807 */ /* 0x000fe40000800000 */
[----:B------:R-:W-:Y:S02]  /*8aa0*/  ISETP.NE.AND P2, PT, R88, RZ, PT ;  /* 0x000000ff5800720c */ /* 0x000fe40003f45270 */
[----:B------:R-:W-:-:S02]  /*8ab0*/  SEL R10, R10, 0x17, P4 ;  /* 0x000000170a0a7807 */ /* 0x000fc40002000000 */
[----:B------:R-:W-:Y:S02]  /*8ac0*/  SEL R3, R3, 0x17, P2 ;  /* 0x0000001703037807 */ /* 0x000fe40001000000 */
[----:B------:R-:W-:-:S04]  /*8ad0*/  ISETP.NE.AND P4, PT, R216, RZ, PT ;  /* 0x000000ffd800720c */ /* 0x000fc80003f85270 */
[----:B------:R-:W-:Y:S01]  /*8ae0*/  SEL R9, R3, 0x18, P4 ;  /* 0x0000001803097807 */ /* 0x000fe20002000000 */
[----:B------:R-:W-:Y:S01]  /*8af0*/  UPRMT UR4, UR5, 0x654, UR4 ;  /* 0x0000065405047896 */ /* 0x000fe20008000004 */
[----:B------:R-:W-:Y:S01]  /*8b00*/  ISETP.NE.AND P5, PT, R20, RZ, PT ;  /* 0x000000ff1400720c */ /* 0x000fe20003fa5270 */
[----:B-1----:R-:W-:-:S05]  /*8b10*/  IMAD.SHL.U32 R3, R2, 0x8, RZ ;  /* 0x0000000802037824 */ /* 0x002fca00078e00ff */
[----:B------:R-:W-:-:S04]  /*8b20*/  LOP3.LUT R3, R3, 0x3f8, RZ, 0xc0, !PT ;  /* 0x000003f803037812 */ /* 0x000fc800078ec0ff */
[----:B------:R-:W-:-:S05]  /*8b30*/  LEA R20, R3, UR4, 0x2 ;  /* 0x0000000403147c11 */ /* 0x000fca000f8e10ff */
[----:B------:R-:W-:Y:S04]  /*8b40*/  STS.128 [R20+0x10], R16 ;  /* 0x0000101014007388 */ /* 0x000fe80000000c00 */
[----:B------:R-:W-:Y:S01]  /*8b50*/  STS.128 [R20], R12 ;  /* 0x0000000c14007388 */ /* 0x000fe20000000c00 */
[----:B------:R-:W-:Y:S01]  /*8b60*/  IMAD.SHL.U32 R2, R2, 0x4, RZ ;  /* 0x0000000402027824 */ /* 0x000fe200078e00ff */
[----:B------:R-:W-:-:S04]  /*8b70*/  ISETP.NE.AND P2, PT, R23, RZ, PT ;  /* 0x000000ff1700720c */ /* 0x000fc80003f45270 */
[----:B------:R-:W-:-:S04]  /*8b80*/  LOP3.LUT R2, R2, 0x1fc, RZ, 0xc0, !PT ;  /* 0x000001fc02027812 */ /* 0x000fc800078ec0ff */
[----:B------:R-:W-:Y:S01]  /*8b90*/  LEA R23, R2, UR4, 0x2 ;  /* 0x0000000402177c11 */ /* 0x000fe2000f8e10ff */
[----:B------:R-:W-:Y:S01]  /*8ba0*/  IMAD.SHL.U32 R4, R4, 0x4, RZ ;  /* 0x0000000404047824 */ /* 0x000fe200078e00ff */
[----:B------:R-:W-:Y:S01]  /*8bb0*/  ISETP.NE.AND P1, PT, R28, RZ, PT ;  /* 0x000000ff1c00720c */ /* 0x000fe20003f25270 */
[----:B------:R-:W-:Y:S01]  /*8bc0*/  BAR.SYNC.DEFER_BLOCKING 0x0 ;  /* 0x0000000000007b1d */ /* 0x000fe20000010000 */
[----:B------:R-:W-:-:S07]  /*8bd0*/  ISETP.NE.AND P0, PT, R24, RZ, PT ;  /* 0x000000ff1800720c */ /* 0x000fce0003f05270 */
[----:B------:R-:W1:Y:S01]  /*8be0*/  LDC.64 R2, c[0x0][0x218] ;  /* 0x00008600ff027b82 */ /* 0x000e620000000a00 */
[----:B------:R-:W-:Y:S01]  /*8bf0*/  SEL R11, R11, 0x18, P1 ;  /* 0x000000180b0b7807 */ /* 0x000fe20000800000 */
[----:B------:R-:W-:Y:S01]  /*8c00*/  ULDC.64 UR4, c[0x0][0x218] ;  /* 0x0000860000047ab9 */ /* 0x000fe20000000a00 */
[----:B------:R-:W2:Y:S04]  /*8c10*/  LDS.128 R28, [R23] ;  /* 0x00000000171c7984 */ /* 0x000ea80000000c00 */
[----:B------:R-:W3:Y:S01]  /*8c20*/  LDS.128 R24, [R23+0x800] ;  /* 0x0008000017187984 */ /* 0x000ee20000000c00 */
[----:B------:R-:W-:Y:S02]  /*8c30*/  SEL R22, R22, 0x18, P2 ;  /* 0x0000001816167807 */ /* 0x000fe40001000000 */
[----:B------:R-:W-:-:S02]  /*8c40*/  ISETP.NE.AND P1, PT, R204, RZ, PT ;  /* 0x000000ffcc00720c */ /* 0x000fc40003f25270 */
[----:B------:R-:W-:Y:S02]  /*8c50*/  ISETP.NE.AND P2, PT, R196, RZ, PT ;  /* 0x000000ffc400720c */ /* 0x000fe40003f45270 */
[----:B------:R-:W-:Y:S02]  /*8c60*/  SEL R21, R21, 0x18, P3 ;  /* 0x0000001815157807 */ /* 0x000fe40001800000 */
[----:B------:R-:W-:Y:S02]  /*8c70*/  PRMT R9, R9, 0x3340, R8 ;  /* 0x0000334009097816 */ /* 0x000fe40000000008 */
[----:B------:R-:W-:Y:S02]  /*8c80*/  ISETP.NE.AND P3, PT, R183, RZ, PT ;  /* 0x000000ffb700720c */ /* 0x000fe40003f65270 */
[----:B------:R-:W-:Y:S02]  /*8c90*/  SEL R8, R7, 0x16, P1 ;  /* 0x0000001607087807 */ /* 0x000fe40000800000 */
[----:B------:R-:W-:-:S02]  /*8ca0*/  ISETP.NE.AND P4, PT, R208, RZ, PT ;  /* 0x000000ffd000720c */ /* 0x000fc40003f85270 */
[----:B------:R-:W-:Y:S02]  /*8cb0*/  SEL R6, R6, 0x16, P2 ;  /* 0x0000001606067807 */ /* 0x000fe40001000000 */
[----:B------:R-:W-:Y:S02]  /*8cc0*/  SEL R10, R10, 0x18, P0 ;  /* 0x000000180a0a7807 */ /* 0x000fe40000000000 */
[----:B------:R-:W-:Y:S02]  /*8cd0*/  LOP3.LUT R7, R4, 0x1fc, RZ, 0xc0, !PT ;  /* 0x000001fc04077812 */ /* 0x000fe400078ec0ff */
[----:B------:R-:W-:Y:S02]  /*8ce0*/  SEL R8, R8, 0x17, P3 ;  /* 0x0000001708087807 */ /* 0x000fe40001800000 */
[----:B------:R-:W-:Y:S02]  /*8cf0*/  SEL R6, R6, 0x17, P4 ;  /* 0x0000001706067807 */ /* 0x000fe40002000000 */
[----:B------:R-:W-:-:S02]  /*8d00*/  PRMT R10, R11, 0x3340, R10 ;  /* 0x000033400b0a7816 */ /* 0x000fc4000000000a */
[----:B------:R-:W-:Y:S02]  /*8d10*/  LOP3.LUT R7, R0, R7, RZ, 0xfc, !PT ;  /* 0x0000000700077212 */ /* 0x000fe400078efcff */
[----:B------:R-:W-:Y:S02]  /*8d20*/  SEL R11, R8, 0x18, P5 ;  /* 0x00000018080b7807 */ /* 0x000fe40002800000 */
[----:B------:R-:W-:Y:S02]  /*8d30*/  SEL R8, R6, 0x18, P6 ;  /* 0x0000001806087807 */ /* 0x000fe40003000000 */
[----:B------:R-:W-:Y:S02]  /*8d40*/  PRMT R21, R21, 0x3340, R22 ;  /* 0x0000334015157816 */ /* 0x000fe40000000016 */
[----:B------:R-:W-:Y:S02]  /*8d50*/  SHF.R.S32.HI R0, RZ, 0x1f, R0 ;  /* 0x0000001fff007819 */ /* 0x000fe40000011400 */
[----:B------:R-:W-:-:S02]  /*8d60*/  LEA R6, P0, R7, UR4, 0x2 ;  /* 0x0000000407067c11 */ /* 0x000fc4000f8010ff */
[----:B------:R-:W-:Y:S02]  /*8d70*/  IADD3 R4, P1, R5, UR8, RZ ;  /* 0x0000000805047c10 */ /* 0x000fe4000ff3e0ff */
[----:B------:R-:W-:Y:S01]  /*8d80*/  PRMT R8, R11, 0x3340, R8 ;  /* 0x000033400b087816 */ /* 0x000fe20000000008 */
[C---:B-1----:R-:W-:Y:S01]  /*8d90*/  IMAD.WIDE R2, R7.reuse, 0x4, R2 ;  /* 0x0000000407027825 */ /* 0x042fe200078e0202 */
[----:B------:R-:W-:Y:S02]  /*8da0*/  LEA.HI.X R7, R7, UR5, R0, 0x2, P0 ;  /* 0x0000000507077c11 */ /* 0x000fe400080f1400 */
[----:B------:R-:W-:Y:S02]  /*8db0*/  PRMT R11, R21, 0x5410, R10 ;  /* 0x00005410150b7816 */ /* 0x000fe4000000000a */
[----:B------:R-:W-:Y:S02]  /*8dc0*/  LEA.HI.X.SX32 R5, R5, UR9, 0x1, P1 ;  /* 0x0000000905057c11 */ /* 0x000fe400088f0eff */
[----:B------:R-:W-:Y:S01]  /*8dd0*/  PRMT R10, R9, 0x5410, R8 ;  /* 0x00005410090a7816 */ /* 0x000fe20000000008 */
[----:B--2---:R-:W-:Y:S04]  /*8de0*/  STG.E.128 desc[UR6][R2.64], R28 ;  /* 0x0000001c02007986 */ /* 0x004fe8000c101d06 */
[----:B---3--:R-:W-:Y:S04]  /*8df0*/  STG.E.128 desc[UR6][R6.64+0x800], R24 ;  /* 0x0008001806007986 */ /* 0x008fe8000c101d06 */
[----:B------:R-:W-:Y:S01]  /*8e00*/  STG.E.64 desc[UR6][R4.64], R10 ;  /* 0x0000000a04007986 */ /* 0x000fe2000c101b06 */
[----:B------:R-:W-:Y:S05]  /*8e10*/  EXIT ;  /* 0x000000000000794d */ /* 0x000fea0003800000 */
.L_x_0:
[----:B------:R-:W-:-:S00]  /*8e20*/  BRA `(.L_x_0) ;  /* 0xfffffffc00fc7947 */ /* 0x000fc0000383ffff */
[----:B------:R-:W-:-:S00]  /*8e30*/  NOP ;  /* 0x0000000000007918 */ /* 0x000fc00000000000 */
        /* <DEDUP_REMOVED lines=12> */
.L_x_1:


//--------------------- .nv.shared.triton_poi_fused_max_pool2d_with_indices_43 --------------------------
	.section	.nv.shared.triton_poi_fused_max_pool2d_with_indices_43,"aw",@nobits
	.sectionflags	@""
	.align	16
	.zero		1024


//--------------------- .nv.constant0.triton_poi_fused_max_pool2d_with_indices_43 --------------------------
	.section	.nv.constant0.triton_poi_fused_max_pool2d_with_indices_43,"a",@progbits
	.sectionflags	@""
	.align	4
.nv.constant0.triton_poi_fused_max_pool2d_with_indices_43:
	.zero		556
